	.target	sm_90a

	.elftype	@"ET_EXEC"


//--------------------- .note.nv.tkinfo           --------------------------
	.section	.note.nv.tkinfo,"",@"SHT_NOTE"
	.sectionflags	@"SHF_NOTE_NV_TKINFO"
	.tkinfo
        /*0018*/ 	.word	0x00000002
        /*0030*/ 	.string	""
        /*0030*/ 	.string	"ptxas"
        /*0030*/ 	.string	"Cuda compilation tools, release 13.0, V13.0.88"
        /*0030*/ 	.string	"Build cuda_13.0.r13.0/compiler.36424714_0"
        /*0030*/ 	.string	"-arch sm_90a -m 64 "



//--------------------- .note.nv.cuinfo           --------------------------
	.section	.note.nv.cuinfo,"",@"SHT_NOTE"
	.sectionflags	@"SHF_NOTE_NV_CUINFO"
        /*0018*/ 	.short	0x0002
        /*001a*/ 	.short	0x005a
        /*001c*/ 	.short	0x0082
	.zero		2


//--------------------- .nv.info                  --------------------------
	.section	.nv.info,"",@"SHT_CUDA_INFO"
	.align	4


	//----- nvinfo : EIATTR_REGCOUNT
	.align		4
        /*0000*/ 	.byte	0x04, 0x2f
        /*0002*/ 	.short	(.L_15 - .L_14)
	.align		4
.L_14:
        /*0004*/ 	.word	index@(_ZN7cutlass13device_kernelINS_4gemm6kernel13GemmUniversalIN4cute5tupleIJiiiiEEENS1_10collective13CollectiveMmaINS1_34MainloopSm90TmaGmmaWarpSpecializedILi3ENS5_IJNS4_1CILi4EEENSA_ILi2EEENSA_ILi1EEEEEENS1_35KernelTmaWarpSpecializedCooperativeEEENS5_IJNSA_ILi256EEESH_NSA_ILi64EEEEEENS_6half_tENS5_IJlSD_lEEESK_SL_NS4_8TiledMMAINS4_8MMA_AtomIJNS4_4SM904GMMA26MMA_64x256x16_F32F16F16_SSILNSP_5MajorE0ELSR_0ELNSP_7ScaleInE1ELSS_1EEEEEENS4_6LayoutINS5_IJSC_SD_SD_EEENS5_IJSD_NSA_ILi0EEESX_EEEEENS5_IJNS4_10UnderscoreES10_S10_EEEEENS4_23SM90_TMA_LOAD_MULTICASTENS4_14ComposedLayoutINS4_7SwizzleILi3ELi4ELi3EEENS4_18smem_ptr_flag_bitsILi16EEENSV_INS5_IJNSA_ILi8EEESI_EEENS5_IJSI_SD_EEEEEEEvNS4_8identityES13_S1D_vS1E_EENS_8epilogue10collective6detail29Sm90TmaWarpSpecializedAdapterINS1H_15DefaultEpilogueISK_SL_SL_NS1G_6thread17LinearCombinationISK_Li1EffLNS1L_9ScaleType4KindE0ELNS_15FloatRoundStyleE2ESK_EENS1_15EpilogueDefaultEEEEEvvEEEEvNT_6ParamsE)
        /*0008*/ 	.word	0x000000a8


	//----- nvinfo : EIATTR_FRAME_SIZE
	.align		4
.L_15:
        /*000c*/ 	.byte	0x04, 0x11
        /*000e*/ 	.short	(.L_17 - .L_16)
	.align		4
.L_16:
        /*0010*/ 	.word	index@(_ZN7cutlass13device_kernelINS_4gemm6kernel13GemmUniversalIN4cute5tupleIJiiiiEEENS1_10collective13CollectiveMmaINS1_34MainloopSm90TmaGmmaWarpSpecializedILi3ENS5_IJNS4_1CILi4EEENSA_ILi2EEENSA_ILi1EEEEEENS1_35KernelTmaWarpSpecializedCooperativeEEENS5_IJNSA_ILi256EEESH_NSA_ILi64EEEEEENS_6half_tENS5_IJlSD_lEEESK_SL_NS4_8TiledMMAINS4_8MMA_AtomIJNS4_4SM904GMMA26MMA_64x256x16_F32F16F16_SSILNSP_5MajorE0ELSR_0ELNSP_7ScaleInE1ELSS_1EEEEEENS4_6LayoutINS5_IJSC_SD_SD_EEENS5_IJSD_NSA_ILi0EEESX_EEEEENS5_IJNS4_10UnderscoreES10_S10_EEEEENS4_23SM90_TMA_LOAD_MULTICASTENS4_14ComposedLayoutINS4_7SwizzleILi3ELi4ELi3EEENS4_18smem_ptr_flag_bitsILi16EEENSV_INS5_IJNSA_ILi8EEESI_EEENS5_IJSI_SD_EEEEEEEvNS4_8identityES13_S1D_vS1E_EENS_8epilogue10collective6detail29Sm90TmaWarpSpecializedAdapterINS1H_15DefaultEpilogueISK_SL_SL_NS1G_6thread17LinearCombinationISK_Li1EffLNS1L_9ScaleType4KindE0ELNS_15FloatRoundStyleE2ESK_EENS1_15EpilogueDefaultEEEEEvvEEEEvNT_6ParamsE)
        /*0014*/ 	.word	0x00000788


	//----- nvinfo : EIATTR_MIN_STACK_SIZE
	.align		4
.L_17:
        /*0018*/ 	.byte	0x04, 0x12
        /*001a*/ 	.short	(.L_19 - .L_18)
	.align		4
.L_18:
        /*001c*/ 	.word	index@(_ZN7cutlass13device_kernelINS_4gemm6kernel13GemmUniversalIN4cute5tupleIJiiiiEEENS1_10collective13CollectiveMmaINS1_34MainloopSm90TmaGmmaWarpSpecializedILi3ENS5_IJNS4_1CILi4EEENSA_ILi2EEENSA_ILi1EEEEEENS1_35KernelTmaWarpSpecializedCooperativeEEENS5_IJNSA_ILi256EEESH_NSA_ILi64EEEEEENS_6half_tENS5_IJlSD_lEEESK_SL_NS4_8TiledMMAINS4_8MMA_AtomIJNS4_4SM904GMMA26MMA_64x256x16_F32F16F16_SSILNSP_5MajorE0ELSR_0ELNSP_7ScaleInE1ELSS_1EEEEEENS4_6LayoutINS5_IJSC_SD_SD_EEENS5_IJSD_NSA_ILi0EEESX_EEEEENS5_IJNS4_10UnderscoreES10_S10_EEEEENS4_23SM90_TMA_LOAD_MULTICASTENS4_14ComposedLayoutINS4_7SwizzleILi3ELi4ELi3EEENS4_18smem_ptr_flag_bitsILi16EEENSV_INS5_IJNSA_ILi8EEESI_EEENS5_IJSI_SD_EEEEEEEvNS4_8identityES13_S1D_vS1E_EENS_8epilogue10collective6detail29Sm90TmaWarpSpecializedAdapterINS1H_15DefaultEpilogueISK_SL_SL_NS1G_6thread17LinearCombinationISK_Li1EffLNS1L_9ScaleType4KindE0ELNS_15FloatRoundStyleE2ESK_EENS1_15EpilogueDefaultEEEEEvvEEEEvNT_6ParamsE)
        /*0020*/ 	.word	0x00000788
.L_19:


//--------------------- .nv.compat                --------------------------
	.section	.nv.compat,"",@"SHT_CUDA_COMPAT_INFO"
	.align	4
        /*0000*/ 	.byte	0x02, 0x09, 0x01, 0x00, 0x02, 0x02, 0x04, 0x00, 0x02, 0x05, 0x05, 0x00, 0x03, 0x07, 0x01, 0x01
        /*0010*/ 	.byte	0x02, 0x03, 0x01, 0x00, 0x02, 0x06, 0x01, 0x00, 0x04, 0x0b, 0x08, 0x00, 0x00, 0x00, 0x00, 0x00
        /*0020*/ 	.byte	0x00, 0x00, 0x00, 0x00


//--------------------- .nv.info._ZN7cutlass13device_kernelINS_4gemm6kernel13GemmUniversalIN4cute5tupleIJiiiiEEENS1_10collective13CollectiveMmaINS1_34MainloopSm90TmaGmmaWarpSpecializedILi3ENS5_IJNS4_1CILi4EEENSA_ILi2EEENSA_ILi1EEEEEENS1_35KernelTmaWarpSpecializedCooperativeEEENS5_IJNSA_ILi256EEESH_NSA_ILi64EEEEEENS_6half_tENS5_IJlSD_lEEESK_SL_NS4_8TiledMMAINS4_8MMA_AtomIJNS4_4SM904GMMA26MMA_64x256x16_F32F16F16_SSILNSP_5MajorE0ELSR_0ELNSP_7ScaleInE1ELSS_1EEEEEENS4_6LayoutINS5_IJSC_SD_SD_EEENS5_IJSD_NSA_ILi0EEESX_EEEEENS5_IJNS4_10UnderscoreES10_S10_EEEEENS4_23SM90_TMA_LOAD_MULTICASTENS4_14ComposedLayoutINS4_7SwizzleILi3ELi4ELi3EEENS4_18smem_ptr_flag_bitsILi16EEENSV_INS5_IJNSA_ILi8EEESI_EEENS5_IJSI_SD_EEEEEEEvNS4_8identityES13_S1D_vS1E_EENS_8epilogue10collective6detail29Sm90TmaWarpSpecializedAdapterINS1H_15DefaultEpilogueISK_SL_SL_NS1G_6thread17LinearCombinationISK_Li1EffLNS1L_9ScaleType4KindE0ELNS_15FloatRoundStyleE2ESK_EENS1_15EpilogueDefaultEEEEEvvEEEEvNT_6ParamsE --------------------------
	.section	.nv.info._ZN7cutlass13device_kernelINS_4gemm6kernel13GemmUniversalIN4cute5tupleIJiiiiEEENS1_10collective13CollectiveMmaINS1_34MainloopSm90TmaGmmaWarpSpecializedILi3ENS5_IJNS4_1CILi4EEENSA_ILi2EEENSA_ILi1EEEEEENS1_35KernelTmaWarpSpecializedCooperativeEEENS5_IJNSA_ILi256EEESH_NSA_ILi64EEEEEENS_6half_tENS5_IJlSD_lEEESK_SL_NS4_8TiledMMAINS4_8MMA_AtomIJNS4_4SM904GMMA26MMA_64x256x16_F32F16F16_SSILNSP_5MajorE0ELSR_0ELNSP_7ScaleInE1ELSS_1EEEEEENS4_6LayoutINS5_IJSC_SD_SD_EEENS5_IJSD_NSA_ILi0EEESX_EEEEENS5_IJNS4_10UnderscoreES10_S10_EEEEENS4_23SM90_TMA_LOAD_MULTICASTENS4_14ComposedLayoutINS4_7SwizzleILi3ELi4ELi3EEENS4_18smem_ptr_flag_bitsILi16EEENSV_INS5_IJNSA_ILi8EEESI_EEENS5_IJSI_SD_EEEEEEEvNS4_8identityES13_S1D_vS1E_EENS_8epilogue10collective6detail29Sm90TmaWarpSpecializedAdapterINS1H_15DefaultEpilogueISK_SL_SL_NS1G_6thread17LinearCombinationISK_Li1EffLNS1L_9ScaleType4KindE0ELNS_15FloatRoundStyleE2ESK_EENS1_15EpilogueDefaultEEEEEvvEEEEvNT_6ParamsE,"",@"SHT_CUDA_INFO"
	.sectionflags	@""
	.align	4


	//----- nvinfo : EIATTR_CUDA_API_VERSION
	.align		4
        /*0000*/ 	.byte	0x04, 0x37
        /*0002*/ 	.short	(.L_21 - .L_20)
.L_20:
        /*0004*/ 	.word	0x00000082


	//----- nvinfo : EIATTR_KPARAM_INFO
	.align		4
.L_21:
        /*0008*/ 	.byte	0x04, 0x17
        /*000a*/ 	.short	(.L_23 - .L_22)
.L_22:
        /*000c*/ 	.word	0x00000000
        /*0010*/ 	.short	0x0000
        /*0012*/ 	.short	0x0070
        /*0014*/ 	.byte	0x00, 0xf0, 0x01, 0x10


	//----- nvinfo : EIATTR_SPARSE_MMA_MASK
	.align		4
.L_23:
        /*0018*/ 	.byte	0x03, 0x50
        /*001a*/ 	.short	0x0000


	//----- nvinfo : EIATTR_MAXREG_COUNT
	.align		4
        /*001c*/ 	.byte	0x03, 0x1b
        /*001e*/ 	.short	0x00a8


	//----- nvinfo : EIATTR_NUM_BARRIERS
	.align		4
        /*0020*/ 	.byte	0x02, 0x4c
        /*0022*/ 	.byte	0x01
	.zero		1


	//----- nvinfo : EIATTR_EXTERNS
	.align		4
        /*0024*/ 	.byte	0x04, 0x0f
        /*0026*/ 	.short	(.L_25 - .L_24)


	//   ....[0]....
	.align		4
.L_24:
        /*0028*/ 	.word	index@(__assertfail)


	//----- nvinfo : EIATTR_ANNOTATIONS
	.align		4
.L_25:
        /*002c*/ 	.byte	0x04, 0x55
        /*002e*/ 	.short	(.L_27 - .L_26)


	//   ....[0]....
.L_26:
        /*0030*/ 	.word	0x00000001
        /*0034*/ 	.byte	0x00, 0x0a, 0x00, 0x00, 0x01, 0x00, 0x00, 0x00, 0x10, 0x0a, 0x00, 0x00, 0x01, 0x00, 0x00, 0x00
        /* <DEDUP_REMOVED lines=716> */
        /*2d04*/ 	.byte	0x40, 0xb2, 0x01, 0x00, 0x01, 0x00, 0x00, 0x00, 0x60, 0xb2, 0x01, 0x00


	//----- nvinfo : EIATTR_MERCURY_ISA_VERSION
	.align		4
.L_27:
        /*2d10*/ 	.byte	0x03, 0x5f
        /*2d12*/ 	.short	0x0101


	//----- nvinfo : EIATTR_INT_WARP_WIDE_INSTR_OFFSETS
	.align		4
        /*2d14*/ 	.byte	0x04, 0x31
        /*2d16*/ 	.short	(.L_29 - .L_28)


	//   ....[0]....
.L_28:
        /*2d18*/ 	.word	0x00000580


	//   ....[1]....
        /*2d1c*/ 	.word	0x00000590


	//   ....[2]....
        /*2d20*/ 	.word	0x000006f0


	//----- nvinfo : EIATTR_COOP_GROUP_MASK_REGIDS
	.align		4
.L_29:
        /*2d24*/ 	.byte	0x04, 0x29
        /*2d26*/ 	.short	(.L_31 - .L_30)


	//   ....[0]....
.L_30:
        /*2d28*/ 	.word	0xffffffff


	//   ....[1]....
        /*2d2c*/ 	.word	0xffffffff


	//   ....[2]....
        /*2d30*/ 	.word	0xffffffff


	//   ....[3]....
        /*2d34*/ 	.word	0xffffffff


	//   ....[4]....
        /*2d38*/ 	.word	0xffffffff


	//   ....[5]....
        /*2d3c*/ 	.word	0xffffffff


	//----- nvinfo : EIATTR_COOP_GROUP_INSTR_OFFSETS
	.align		4
.L_31:
        /*2d40*/ 	.byte	0x04, 0x28
        /*2d42*/ 	.short	(.L_33 - .L_32)


	//   ....[0]....
.L_32:
        /*2d44*/ 	.word	0x00000070


	//   ....[1]....
        /*2d48*/ 	.word	0x00000080


	//   ....[2]....
        /*2d4c*/ 	.word	0x000001a0


	//   ....[3]....
        /*2d50*/ 	.word	0x000003b0


	//   ....[4]....
        /*2d54*/ 	.word	0x00000840


	//   ....[5]....
        /*2d58*/ 	.word	0x00001410


	//----- nvinfo : EIATTR_REG_RECONFIG
	.align		4
.L_33:
        /*2d5c*/ 	.byte	0x01, 0x54
	.zero		2


	//----- nvinfo : EIATTR_SYSCALL_OFFSETS
	.align		4
        /*2d60*/ 	.byte	0x04, 0x46
        /*2d62*/ 	.short	(.L_35 - .L_34)


	//   ....[0]....
.L_34:
        /*2d64*/ 	.word	0x000015c0


	//----- nvinfo : EIATTR_MBARRIER_INSTR_OFFSETS
	.align		4
.L_35:
        /*2d68*/ 	.byte	0x04, 0x39
        /*2d6a*/ 	.short	(.L_37 - .L_36)


	//   ....[0]....
.L_36:
        /*2d6c*/ 	.word	0x00000320
        /*2d70*/ 	.word	0x000000ff
        /*2d74*/ 	.word	0x00000000
        /*2d78*/ 	.short	0x0100
        /*2d7a*/ 	.byte	0x08
	.zero		1


	//   ....[1]....
        /*2d7c*/ 	.word	0x00000330
        /*2d80*/ 	.word	0x000000ff
        /*2d84*/ 	.word	0x00000018
        /*2d88*/ 	.short	0x0100
        /*2d8a*/ 	.byte	0x08
	.zero		1


	//   ....[2]....
        /*2d8c*/ 	.word	0x00000340
        /*2d90*/ 	.word	0x000000ff
        /*2d94*/ 	.word	0x00000008
        /*2d98*/ 	.short	0x0100
        /*2d9a*/ 	.byte	0x08
	.zero		1


	//   ....[3]....
        /*2d9c*/ 	.word	0x00000350
        /*2da0*/ 	.word	0x000000ff
        /*2da4*/ 	.word	0x00000020
        /*2da8*/ 	.short	0x0100
        /*2daa*/ 	.byte	0x08
	.zero		1


	//   ....[4]....
        /*2dac*/ 	.word	0x00000360
        /*2db0*/ 	.word	0x000000ff
        /*2db4*/ 	.word	0x00000010
        /*2db8*/ 	.short	0x0100
        /*2dba*/ 	.byte	0x08
	.zero		1


	//   ....[5]....
        /*2dbc*/ 	.word	0x00000370
        /*2dc0*/ 	.word	0x000000ff
        /*2dc4*/ 	.word	0x00000028
        /*2dc8*/ 	.short	0x0100
        /*2dca*/ 	.byte	0x08
	.zero		1


	//   ....[6]....
        /*2dcc*/ 	.word	0x00000750
        /*2dd0*/ 	.word	0x000000ff
        /*2dd4*/ 	.word	0x00000040
        /*2dd8*/ 	.short	0x0100
        /*2dda*/ 	.byte	0x06
	.zero		1


	//   ....[7]....
        /*2ddc*/ 	.word	0x000007b0
        /*2de0*/ 	.word	0x000000ff
        /*2de4*/ 	.word	0x00000048
        /*2de8*/ 	.short	0x0100
        /*2dea*/ 	.byte	0x06
	.zero		1


	//   ....[8]....
        /*2dec*/ 	.word	0x000016a0
        /*2df0*/ 	.word	0x00000004
        /*2df4*/ 	.word	0x00000000
        /*2df8*/ 	.short	0x010a
        /*2dfa*/ 	.byte	0x3f
	.zero		1


	//   ....[9]....
        /*2dfc*/ 	.word	0x000016e0
        /*2e00*/ 	.word	0x00000004
        /*2e04*/ 	.word	0x00000000
        /*2e08*/ 	.short	0x010a
        /*2e0a*/ 	.byte	0x3f
	.zero		1


	//   ....[10]....
        /*2e0c*/ 	.word	0x00004d30
        /*2e10*/ 	.word	0x00000004
        /*2e14*/ 	.word	0x00000000
        /*2e18*/ 	.short	0x010a
        /*2e1a*/ 	.byte	0x3f
	.zero		1


	//   ....[11]....
        /*2e1c*/ 	.word	0x00004d70
        /*2e20*/ 	.word	0x00000004
        /*2e24*/ 	.word	0x00000000
        /*2e28*/ 	.short	0x010a
        /*2e2a*/ 	.byte	0x3f
	.zero		1


	//   ....[12]....
        /*2e2c*/ 	.word	0x00008e60
        /*2e30*/ 	.word	0x00000004
        /*2e34*/ 	.word	0x00000000
        /*2e38*/ 	.short	0x0101
        /*2e3a*/ 	.byte	0x3f
	.zero		1


	//   ....[13]....
        /*2e3c*/ 	.word	0x00009080
        /*2e40*/ 	.word	0x00000000
        /*2e44*/ 	.word	0x00000000
        /*2e48*/ 	.short	0x0101
        /*2e4a*/ 	.byte	0x3f
	.zero		1


	//   ....[14]....
        /*2e4c*/ 	.word	0x0001ad90
        /*2e50*/ 	.word	0x0000000a
        /*2e54*/ 	.word	0x00000018
        /*2e58*/ 	.short	0x010a
        /*2e5a*/ 	.byte	0x3f
	.zero		1


	//   ....[15]....
        /*2e5c*/ 	.word	0x0001b160
        /*2e60*/ 	.word	0x00000002
        /*2e64*/ 	.word	0x00000048
        /*2e68*/ 	.short	0x0101
        /*2e6a*/ 	.byte	0x3f
	.zero		1


	//   ....[16]....
        /*2e6c*/ 	.word	0x0001b960
        /*2e70*/ 	.word	0x00000005
        /*2e74*/ 	.word	0x00000000
        /*2e78*/ 	.short	0x010a
        /*2e7a*/ 	.byte	0x3f
	.zero		1


	//   ....[17]....
        /*2e7c*/ 	.word	0x0001b9f0
        /*2e80*/ 	.word	0x00000007
        /*2e84*/ 	.word	0x00000000
        /*2e88*/ 	.short	0x010a
        /*2e8a*/ 	.byte	0x3f
	.zero		1


	//   ....[18]....
        /*2e8c*/ 	.word	0x0001ba80
        /*2e90*/ 	.word	0x00000003
        /*2e94*/ 	.word	0x00000000
        /*2e98*/ 	.short	0x010a
        /*2e9a*/ 	.byte	0x3f
	.zero		1


	//   ....[19]....
        /*2e9c*/ 	.word	0x0001bae0
        /*2ea0*/ 	.word	0x00000004
        /*2ea4*/ 	.word	0x00000000
        /*2ea8*/ 	.short	0x010a
        /*2eaa*/ 	.byte	0x3f
	.zero		1


	//   ....[20]....
        /*2eac*/ 	.word	0x0001bb30
        /*2eb0*/ 	.word	0x00000004
        /*2eb4*/ 	.word	0x00000000
        /*2eb8*/ 	.short	0x010a
        /*2eba*/ 	.byte	0x3f
	.zero		1


	//   ....[21]....
        /*2ebc*/ 	.word	0x0001bc00
        /*2ec0*/ 	.word	0x0000000a
        /*2ec4*/ 	.word	0x00000018
        /*2ec8*/ 	.short	0x010a
        /*2eca*/ 	.byte	0x3f
	.zero		1


	//   ....[22]....
        /*2ecc*/ 	.word	0x0001bcd0
        /*2ed0*/ 	.word	0x00000005
        /*2ed4*/ 	.word	0x00000000
        /*2ed8*/ 	.short	0x010a
        /*2eda*/ 	.byte	0x3f
	.zero		1


	//   ....[23]....
        /*2edc*/ 	.word	0x0001bd20
        /*2ee0*/ 	.word	0x00000007
        /*2ee4*/ 	.word	0x00000000
        /*2ee8*/ 	.short	0x010a
        /*2eea*/ 	.byte	0x3f
	.zero		1


	//----- nvinfo : EIATTR_NUM_MBARRIERS
	.align		4
.L_37:
        /*2eec*/ 	.byte	0x03, 0x38
        /*2eee*/ 	.short	0x0008


	//----- nvinfo : EIATTR_EXIT_INSTR_OFFSETS
	.align		4
        /*2ef0*/ 	.byte	0x04, 0x1c
        /*2ef2*/ 	.short	(.L_39 - .L_38)


	//   ....[0]....
.L_38:
        /*2ef4*/ 	.word	0x00000aa0


	//   ....[1]....
        /*2ef8*/ 	.word	0x00001330


	//   ....[2]....
        /*2efc*/ 	.word	0x0001a2d0


	//   ....[3]....
        /*2f00*/ 	.word	0x0001a8f0


	//   ....[4]....
        /*2f04*/ 	.word	0x0001bad0


	//----- nvinfo : EIATTR_MAX_THREADS
	.align		4
.L_39:
        /*2f08*/ 	.byte	0x04, 0x05
        /*2f0a*/ 	.short	(.L_41 - .L_40)
.L_40:
        /*2f0c*/ 	.word	0x00000180
        /*2f10*/ 	.word	0x00000001
        /*2f14*/ 	.word	0x00000001


	//----- nvinfo : EIATTR_CRS_STACK_SIZE
	.align		4
.L_41:
        /*2f18*/ 	.byte	0x04, 0x1e
        /*2f1a*/ 	.short	(.L_43 - .L_42)
.L_42:
        /*2f1c*/ 	.word	0x00000000


	//----- nvinfo : EIATTR_CBANK_PARAM_SIZE
	.align		4
.L_43:
        /*2f20*/ 	.byte	0x03, 0x19
        /*2f22*/ 	.short	0x0470


	//----- nvinfo : EIATTR_PARAM_CBANK
	.align		4
        /*2f24*/ 	.byte	0x04, 0x0a
        /*2f26*/ 	.short	(.L_45 - .L_44)
	.align		4
.L_44:
        /*2f28*/ 	.word	index@(.nv.constant0._ZN7cutlass13device_kernelINS_4gemm6kernel13GemmUniversalIN4cute5tupleIJiiiiEEENS1_10collective13CollectiveMmaINS1_34MainloopSm90TmaGmmaWarpSpecializedILi3ENS5_IJNS4_1CILi4EEENSA_ILi2EEENSA_ILi1EEEEEENS1_35KernelTmaWarpSpecializedCooperativeEEENS5_IJNSA_ILi256EEESH_NSA_ILi64EEEEEENS_6half_tENS5_IJlSD_lEEESK_SL_NS4_8TiledMMAINS4_8MMA_AtomIJNS4_4SM904GMMA26MMA_64x256x16_F32F16F16_SSILNSP_5MajorE0ELSR_0ELNSP_7ScaleInE1ELSS_1EEEEEENS4_6LayoutINS5_IJSC_SD_SD_EEENS5_IJSD_NSA_ILi0EEESX_EEEEENS5_IJNS4_10UnderscoreES10_S10_EEEEENS4_23SM90_TMA_LOAD_MULTICASTENS4_14ComposedLayoutINS4_7SwizzleILi3ELi4ELi3EEENS4_18smem_ptr_flag_bitsILi16EEENSV_INS5_IJNSA_ILi8EEESI_EEENS5_IJSI_SD_EEEEEEEvNS4_8identityES13_S1D_vS1E_EENS_8epilogue10collective6detail29Sm90TmaWarpSpecializedAdapterINS1H_15DefaultEpilogueISK_SL_SL_NS1G_6thread17LinearCombinationISK_Li1EffLNS1L_9ScaleType4KindE0ELNS_15FloatRoundStyleE2ESK_EENS1_15EpilogueDefaultEEEEEvvEEEEvNT_6ParamsE)
        /*2f2c*/ 	.short	0x0210
        /*2f2e*/ 	.short	0x0470


	//----- nvinfo : EIATTR_SW_WAR
	.align		4
.L_45:
        /*2f30*/ 	.byte	0x04, 0x36
        /*2f32*/ 	.short	(.L_47 - .L_46)
.L_46:
        /*2f34*/ 	.word	0x00000008
.L_47:


//--------------------- .nv.callgraph             --------------------------
	.section	.nv.callgraph,"",@"SHT_CUDA_CALLGRAPH"
	.align	4
	.sectionentsize	8
	.align		4
        /*0000*/ 	.word	0x00000000
	.align		4
        /*0004*/ 	.word	0xffffffff
	.align		4
        /*0008*/ 	.word	index@(_ZN7cutlass13device_kernelINS_4gemm6kernel13GemmUniversalIN4cute5tupleIJiiiiEEENS1_10collective13CollectiveMmaINS1_34MainloopSm90TmaGmmaWarpSpecializedILi3ENS5_IJNS4_1CILi4EEENSA_ILi2EEENSA_ILi1EEEEEENS1_35KernelTmaWarpSpecializedCooperativeEEENS5_IJNSA_ILi256EEESH_NSA_ILi64EEEEEENS_6half_tENS5_IJlSD_lEEESK_SL_NS4_8TiledMMAINS4_8MMA_AtomIJNS4_4SM904GMMA26MMA_64x256x16_F32F16F16_SSILNSP_5MajorE0ELSR_0ELNSP_7ScaleInE1ELSS_1EEEEEENS4_6LayoutINS5_IJSC_SD_SD_EEENS5_IJSD_NSA_ILi0EEESX_EEEEENS5_IJNS4_10UnderscoreES10_S10_EEEEENS4_23SM90_TMA_LOAD_MULTICASTENS4_14ComposedLayoutINS4_7SwizzleILi3ELi4ELi3EEENS4_18smem_ptr_flag_bitsILi16EEENSV_INS5_IJNSA_ILi8EEESI_EEENS5_IJSI_SD_EEEEEEEvNS4_8identityES13_S1D_vS1E_EENS_8epilogue10collective6detail29Sm90TmaWarpSpecializedAdapterINS1H_15DefaultEpilogueISK_SL_SL_NS1G_6thread17LinearCombinationISK_Li1EffLNS1L_9ScaleType4KindE0ELNS_15FloatRoundStyleE2ESK_EENS1_15EpilogueDefaultEEEEEvvEEEEvNT_6ParamsE)
	.align		4
        /*000c*/ 	.word	index@(__assertfail)
	.align		4
        /*0010*/ 	.word	0x00000000
	.align		4
        /*0014*/ 	.word	0xfffffffe
	.align		4
        /*0018*/ 	.word	0x00000000
	.align		4
        /*001c*/ 	.word	0xfffffffd
	.align		4
        /*0020*/ 	.word	0x00000000
	.align		4
        /*0024*/ 	.word	0xfffffffc


//--------------------- .nv.constant4             --------------------------
	.section	.nv.constant4,"a",@progbits
	.align	8
	.align		8
.nv.constant4:
        /*0000*/ 	.dword	__assertfail
	.align		8
        /*0008*/ 	.dword	__unnamed_1
	.align		8
        /*0010*/ 	.dword	_ZN40_INTERNAL_0d86b9e8_4_k_cu_1ebd6c89_263694cuda3std3__45__cpo5beginE
	.align		8
        /*0018*/ 	.dword	_ZN40_INTERNAL_0d86b9e8_4_k_cu_1ebd6c89_263694cuda3std3__45__cpo3endE
	.align		8
        /*0020*/ 	.dword	_ZN40_INTERNAL_0d86b9e8_4_k_cu_1ebd6c89_263694cuda3std3__45__cpo6cbeginE
	.align		8
        /*0028*/ 	.dword	_ZN40_INTERNAL_0d86b9e8_4_k_cu_1ebd6c89_263694cuda3std3__45__cpo4cendE
	.align		8
        /*0030*/ 	.dword	_ZN40_INTERNAL_0d86b9e8_4_k_cu_1ebd6c89_263694cuda3std3__442_GLOBAL__N__0d86b9e8_4_k_cu_1ebd6c89_263696ignoreE
	.align		8
        /*0038*/ 	.dword	_ZN40_INTERNAL_0d86b9e8_4_k_cu_1ebd6c89_263694cuda3std3__419piecewise_constructE
	.align		8
        /*0040*/ 	.dword	_ZN40_INTERNAL_0d86b9e8_4_k_cu_1ebd6c89_263694cuda3std3__48in_placeE
	.align		8
        /*0048*/ 	.dword	_ZN40_INTERNAL_0d86b9e8_4_k_cu_1ebd6c89_263694cuda3std6ranges3__45__cpo4swapE
	.align		8
        /*0050*/ 	.dword	_ZN40_INTERNAL_0d86b9e8_4_k_cu_1ebd6c89_263694cuda3std6ranges3__45__cpo9iter_moveE
	.align		8
        /*0058*/ 	.dword	_ZN40_INTERNAL_0d86b9e8_4_k_cu_1ebd6c89_263694cute7productE
	.align		8
        /*0060*/ 	.dword	_ZN40_INTERNAL_0d86b9e8_4_k_cu_1ebd6c89_263694cute1_E
	.align		8
        /*0068*/ 	.dword	$str$22
	.align		8
        /*0070*/ 	.dword	$str$23


//--------------------- .text._ZN7cutlass13device_kernelINS_4gemm6kernel13GemmUniversalIN4cute5tupleIJiiiiEEENS1_10collective13CollectiveMmaINS1_34MainloopSm90TmaGmmaWarpSpecializedILi3ENS5_IJNS4_1CILi4EEENSA_ILi2EEENSA_ILi1EEEEEENS1_35KernelTmaWarpSpecializedCooperativeEEENS5_IJNSA_ILi256EEESH_NSA_ILi64EEEEEENS_6half_tENS5_IJlSD_lEEESK_SL_NS4_8TiledMMAINS4_8MMA_AtomIJNS4_4SM904GMMA26MMA_64x256x16_F32F16F16_SSILNSP_5MajorE0ELSR_0ELNSP_7ScaleInE1ELSS_1EEEEEENS4_6LayoutINS5_IJSC_SD_SD_EEENS5_IJSD_NSA_ILi0EEESX_EEEEENS5_IJNS4_10UnderscoreES10_S10_EEEEENS4_23SM90_TMA_LOAD_MULTICASTENS4_14ComposedLayoutINS4_7SwizzleILi3ELi4ELi3EEENS4_18smem_ptr_flag_bitsILi16EEENSV_INS5_IJNSA_ILi8EEESI_EEENS5_IJSI_SD_EEEEEEEvNS4_8identityES13_S1D_vS1E_EENS_8epilogue10collective6detail29Sm90TmaWarpSpecializedAdapterINS1H_15DefaultEpilogueISK_SL_SL_NS1G_6thread17LinearCombinationISK_Li1EffLNS1L_9ScaleType4KindE0ELNS_15FloatRoundStyleE2ESK_EENS1_15EpilogueDefaultEEEEEvvEEEEvNT_6ParamsE --------------------------
	.section	.text._ZN7cutlass13device_kernelINS_4gemm6kernel13GemmUniversalIN4cute5tupleIJiiiiEEENS1_10collective13CollectiveMmaINS1_34MainloopSm90TmaGmmaWarpSpecializedILi3ENS5_IJNS4_1CILi4EEENSA_ILi2EEENSA_ILi1EEEEEENS1_35KernelTmaWarpSpecializedCooperativeEEENS5_IJNSA_ILi256EEESH_NSA_ILi64EEEEEENS_6half_tENS5_IJlSD_lEEESK_SL_NS4_8TiledMMAINS4_8MMA_AtomIJNS4_4SM904GMMA26MMA_64x256x16_F32F16F16_SSILNSP_5MajorE0ELSR_0ELNSP_7ScaleInE1ELSS_1EEEEEENS4_6LayoutINS5_IJSC_SD_SD_EEENS5_IJSD_NSA_ILi0EEESX_EEEEENS5_IJNS4_10UnderscoreES10_S10_EEEEENS4_23SM90_TMA_LOAD_MULTICASTENS4_14ComposedLayoutINS4_7SwizzleILi3ELi4ELi3EEENS4_18smem_ptr_flag_bitsILi16EEENSV_INS5_IJNSA_ILi8EEESI_EEENS5_IJSI_SD_EEEEEEEvNS4_8identityES13_S1D_vS1E_EENS_8epilogue10collective6detail29Sm90TmaWarpSpecializedAdapterINS1H_15DefaultEpilogueISK_SL_SL_NS1G_6thread17LinearCombinationISK_Li1EffLNS1L_9ScaleType4KindE0ELNS_15FloatRoundStyleE2ESK_EENS1_15EpilogueDefaultEEEEEvvEEEEvNT_6ParamsE,"ax",@progbits
	.align	128
.text._ZN7cutlass13device_kernelINS_4gemm6kernel13GemmUniversalIN4cute5tupleIJiiiiEEENS1_10collective13CollectiveMmaINS1_34MainloopSm90TmaGmmaWarpSpecializedILi3ENS5_IJNS4_1CILi4EEENSA_ILi2EEENSA_ILi1EEEEEENS1_35KernelTmaWarpSpecializedCooperativeEEENS5_IJNSA_ILi256EEESH_NSA_ILi64EEEEEENS_6half_tENS5_IJlSD_lEEESK_SL_NS4_8TiledMMAINS4_8MMA_AtomIJNS4_4SM904GMMA26MMA_64x256x16_F32F16F16_SSILNSP_5MajorE0ELSR_0ELNSP_7ScaleInE1ELSS_1EEEEEENS4_6LayoutINS5_IJSC_SD_SD_EEENS5_IJSD_NSA_ILi0EEESX_EEEEENS5_IJNS4_10UnderscoreES10_S10_EEEEENS4_23SM90_TMA_LOAD_MULTICASTENS4_14ComposedLayoutINS4_7SwizzleILi3ELi4ELi3EEENS4_18smem_ptr_flag_bitsILi16EEENSV_INS5_IJNSA_ILi8EEESI_EEENS5_IJSI_SD_EEEEEEEvNS4_8identityES13_S1D_vS1E_EENS_8epilogue10collective6detail29Sm90TmaWarpSpecializedAdapterINS1H_15DefaultEpilogueISK_SL_SL_NS1G_6thread17LinearCombinationISK_Li1EffLNS1L_9ScaleType4KindE0ELNS_15FloatRoundStyleE2ESK_EENS1_15EpilogueDefaultEEEEEvvEEEEvNT_6ParamsE:
        .type           _ZN7cutlass13device_kernelINS_4gemm6kernel13GemmUniversalIN4cute5tupleIJiiiiEEENS1_10collective13CollectiveMmaINS1_34MainloopSm90TmaGmmaWarpSpecializedILi3ENS5_IJNS4_1CILi4EEENSA_ILi2EEENSA_ILi1EEEEEENS1_35KernelTmaWarpSpecializedCooperativeEEENS5_IJNSA_ILi256EEESH_NSA_ILi64EEEEEENS_6half_tENS5_IJlSD_lEEESK_SL_NS4_8TiledMMAINS4_8MMA_AtomIJNS4_4SM904GMMA26MMA_64x256x16_F32F16F16_SSILNSP_5MajorE0ELSR_0ELNSP_7ScaleInE1ELSS_1EEEEEENS4_6LayoutINS5_IJSC_SD_SD_EEENS5_IJSD_NSA_ILi0EEESX_EEEEENS5_IJNS4_10UnderscoreES10_S10_EEEEENS4_23SM90_TMA_LOAD_MULTICASTENS4_14ComposedLayoutINS4_7SwizzleILi3ELi4ELi3EEENS4_18smem_ptr_flag_bitsILi16EEENSV_INS5_IJNSA_ILi8EEESI_EEENS5_IJSI_SD_EEEEEEEvNS4_8identityES13_S1D_vS1E_EENS_8epilogue10collective6detail29Sm90TmaWarpSpecializedAdapterINS1H_15DefaultEpilogueISK_SL_SL_NS1G_6thread17LinearCombinationISK_Li1EffLNS1L_9ScaleType4KindE0ELNS_15FloatRoundStyleE2ESK_EENS1_15EpilogueDefaultEEEEEvvEEEEvNT_6ParamsE,@function
        .size           _ZN7cutlass13device_kernelINS_4gemm6kernel13GemmUniversalIN4cute5tupleIJiiiiEEENS1_10collective13CollectiveMmaINS1_34MainloopSm90TmaGmmaWarpSpecializedILi3ENS5_IJNS4_1CILi4EEENSA_ILi2EEENSA_ILi1EEEEEENS1_35KernelTmaWarpSpecializedCooperativeEEENS5_IJNSA_ILi256EEESH_NSA_ILi64EEEEEENS_6half_tENS5_IJlSD_lEEESK_SL_NS4_8TiledMMAINS4_8MMA_AtomIJNS4_4SM904GMMA26MMA_64x256x16_F32F16F16_SSILNSP_5MajorE0ELSR_0ELNSP_7ScaleInE1ELSS_1EEEEEENS4_6LayoutINS5_IJSC_SD_SD_EEENS5_IJSD_NSA_ILi0EEESX_EEEEENS5_IJNS4_10UnderscoreES10_S10_EEEEENS4_23SM90_TMA_LOAD_MULTICASTENS4_14ComposedLayoutINS4_7SwizzleILi3ELi4ELi3EEENS4_18smem_ptr_flag_bitsILi16EEENSV_INS5_IJNSA_ILi8EEESI_EEENS5_IJSI_SD_EEEEEEEvNS4_8identityES13_S1D_vS1E_EENS_8epilogue10collective6detail29Sm90TmaWarpSpecializedAdapterINS1H_15DefaultEpilogueISK_SL_SL_NS1G_6thread17LinearCombinationISK_Li1EffLNS1L_9ScaleType4KindE0ELNS_15FloatRoundStyleE2ESK_EENS1_15EpilogueDefaultEEEEEvvEEEEvNT_6ParamsE,(.L_x_579 - _ZN7cutlass13device_kernelINS_4gemm6kernel13GemmUniversalIN4cute5tupleIJiiiiEEENS1_10collective13CollectiveMmaINS1_34MainloopSm90TmaGmmaWarpSpecializedILi3ENS5_IJNS4_1CILi4EEENSA_ILi2EEENSA_ILi1EEEEEENS1_35KernelTmaWarpSpecializedCooperativeEEENS5_IJNSA_ILi256EEESH_NSA_ILi64EEEEEENS_6half_tENS5_IJlSD_lEEESK_SL_NS4_8TiledMMAINS4_8MMA_AtomIJNS4_4SM904GMMA26MMA_64x256x16_F32F16F16_SSILNSP_5MajorE0ELSR_0ELNSP_7ScaleInE1ELSS_1EEEEEENS4_6LayoutINS5_IJSC_SD_SD_EEENS5_IJSD_NSA_ILi0EEESX_EEEEENS5_IJNS4_10UnderscoreES10_S10_EEEEENS4_23SM90_TMA_LOAD_MULTICASTENS4_14ComposedLayoutINS4_7SwizzleILi3ELi4ELi3EEENS4_18smem_ptr_flag_bitsILi16EEENSV_INS5_IJNSA_ILi8EEESI_EEENS5_IJSI_SD_EEEEEEEvNS4_8identityES13_S1D_vS1E_EENS_8epilogue10collective6detail29Sm90TmaWarpSpecializedAdapterINS1H_15DefaultEpilogueISK_SL_SL_NS1G_6thread17LinearCombinationISK_Li1EffLNS1L_9ScaleType4KindE0ELNS_15FloatRoundStyleE2ESK_EENS1_15EpilogueDefaultEEEEEvvEEEEvNT_6ParamsE)
        .other          _ZN7cutlass13device_kernelINS_4gemm6kernel13GemmUniversalIN4cute5tupleIJiiiiEEENS1_10collective13CollectiveMmaINS1_34MainloopSm90TmaGmmaWarpSpecializedILi3ENS5_IJNS4_1CILi4EEENSA_ILi2EEENSA_ILi1EEEEEENS1_35KernelTmaWarpSpecializedCooperativeEEENS5_IJNSA_ILi256EEESH_NSA_ILi64EEEEEENS_6half_tENS5_IJlSD_lEEESK_SL_NS4_8TiledMMAINS4_8MMA_AtomIJNS4_4SM904GMMA26MMA_64x256x16_F32F16F16_SSILNSP_5MajorE0ELSR_0ELNSP_7ScaleInE1ELSS_1EEEEEENS4_6LayoutINS5_IJSC_SD_SD_EEENS5_IJSD_NSA_ILi0EEESX_EEEEENS5_IJNS4_10UnderscoreES10_S10_EEEEENS4_23SM90_TMA_LOAD_MULTICASTENS4_14ComposedLayoutINS4_7SwizzleILi3ELi4ELi3EEENS4_18smem_ptr_flag_bitsILi16EEENSV_INS5_IJNSA_ILi8EEESI_EEENS5_IJSI_SD_EEEEEEEvNS4_8identityES13_S1D_vS1E_EENS_8epilogue10collective6detail29Sm90TmaWarpSpecializedAdapterINS1H_15DefaultEpilogueISK_SL_SL_NS1G_6thread17LinearCombinationISK_Li1EffLNS1L_9ScaleType4KindE0ELNS_15FloatRoundStyleE2ESK_EENS1_15EpilogueDefaultEEEEEvvEEEEvNT_6ParamsE,@"STO_CUDA_ENTRY STV_DEFAULT"
_ZN7cutlass13device_kernelINS_4gemm6kernel13GemmUniversalIN4cute5tupleIJiiiiEEENS1_10collective13CollectiveMmaINS1_34MainloopSm90TmaGmmaWarpSpecializedILi3ENS5_IJNS4_1CILi4EEENSA_ILi2EEENSA_ILi1EEEEEENS1_35KernelTmaWarpSpecializedCooperativeEEENS5_IJNSA_ILi256EEESH_NSA_ILi64EEEEEENS_6half_tENS5_IJlSD_lEEESK_SL_NS4_8TiledMMAINS4_8MMA_AtomIJNS4_4SM904GMMA26MMA_64x256x16_F32F16F16_SSILNSP_5MajorE0ELSR_0ELNSP_7ScaleInE1ELSS_1EEEEEENS4_6LayoutINS5_IJSC_SD_SD_EEENS5_IJSD_NSA_ILi0EEESX_EEEEENS5_IJNS4_10UnderscoreES10_S10_EEEEENS4_23SM90_TMA_LOAD_MULTICASTENS4_14ComposedLayoutINS4_7SwizzleILi3ELi4ELi3EEENS4_18smem_ptr_flag_bitsILi16EEENSV_INS5_IJNSA_ILi8EEESI_EEENS5_IJSI_SD_EEEEEEEvNS4_8identityES13_S1D_vS1E_EENS_8epilogue10collective6detail29Sm90TmaWarpSpecializedAdapterINS1H_15DefaultEpilogueISK_SL_SL_NS1G_6thread17LinearCombinationISK_Li1EffLNS1L_9ScaleType4KindE0ELNS_15FloatRoundStyleE2ESK_EENS1_15EpilogueDefaultEEEEEvvEEEEvNT_6ParamsE:
[----:B------:R-:W0:Y:S02]  /*0000*/  LDC R1, c[0x0][0x28] ;  /* 0x00000a00ff017b82 */ /* 0x000e240000000800 */
[----:B0-----:R-:W-:Y:S01]  /*0010*/  VIADD R1, R1, 0xfffff878 ;  /* 0xfffff87801017836 */ /* 0x001fe20000000000 */
[----:B------:R-:W0:Y:S01]  /*0020*/  S2R R4, SR_TID.X ;  /* 0x0000000000047919 */ /* 0x000e220000002100 */
[----:B------:R-:W-:Y:S01]  /*0030*/  ELECT P0, URZ, PT ;  /* 0x00000000003f782f */ /* 0x000fe20003800000 */
[----:B------:R-:W-:Y:S01]  /*0040*/  BSSY B0, `(.L_x_0) ;  /* 0x0000015000007945 */ /* 0x000fe20003800000 */
[--C-:B0-----:R-:W-:Y:S02]  /*0050*/  SHF.R.U32.HI R0, RZ, 0x5, R4.reuse ;  /* 0x00000005ff007819 */ /* 0x101fe40000011604 */
[----:B------:R-:W-:-:S03]  /*0060*/  SHF.R.U32.HI R2, RZ, 0x7, R4 ;  /* 0x00000007ff027819 */ /* 0x000fc60000011604 */
[----:B------:R-:W0:Y:S04]  /*0070*/  SHFL.IDX PT, R3, R0, RZ, 0x1f ;  /* 0x00001fff00037589 */ /* 0x000e2800000e0000 */
[----:B------:R-:W1:Y:S01]  /*0080*/  SHFL.IDX PT, R2, R2, RZ, 0x1f ;  /* 0x00001fff02027589 */ /* 0x000e6200000e0000 */
[----:B0-----:R-:W-:Y:S02]  /*0090*/  R2UR UR9, R3 ;  /* 0x00000000030972ca */ /* 0x001fe400000e0000 */
[----:B-1----:R-:W-:-:S11]  /*00a0*/  R2UR UR5, R2 ;  /* 0x00000000020572ca */ /* 0x002fd600000e0000 */
[----:B------:R-:W-:Y:S02]  /*00b0*/  USHF.R.S32.HI UR4, URZ, 0x1f, UR9 ;  /* 0x0000001f3f047899 */ /* 0x000fe40008011409 */
[----:B------:R-:W-:Y:S02]  /*00c0*/  ISETP.NE.OR P0, PT, RZ, UR9, !P0 ;  /* 0x00000009ff007c0c */ /* 0x000fe4000c705670 */
[----:B------:R-:W-:-:S04]  /*00d0*/  ULEA.HI UR4, UR4, UR9, URZ, 0x2 ;  /* 0x0000000904047291 */ /* 0x000fc8000f8f103f */
[----:B------:R-:W-:-:S04]  /*00e0*/  ULOP3.LUT UR4, UR4, 0xfffffffc, URZ, 0xc0, !UPT ;  /* 0xfffffffc04047892 */ /* 0x000fc8000f8ec03f */
[----:B------:R-:W-:-:S03]  /*00f0*/  UIADD3 UR9, UR9, -UR4, URZ ;  /* 0x8000000409097290 */ /* 0x000fc6000fffe03f */
[----:B------:R-:W-:Y:S09]  /*0100*/  @P0 BRA `(.L_x_1) ;  /* 0x0000000000200947 */ /* 0x000ff20003800000 */
[----:B------:R-:W-:Y:S02]  /*0110*/  ULDC.64 UR6, c[0x0][0x198] ;  /* 0x0000660000067ab9 */ /* 0x000fe40000000a00 */
[----:B------:R-:W-:Y:S02]  /*0120*/  UIADD3 UR10, UP0, UR6, 0xf0, URZ ;  /* 0x000000f0060a7890 */ /* 0x000fe4000ff1e03f */
[----:B------:R-:W-:Y:S02]  /*0130*/  UIADD3 UR6, UP1, UR6, 0x1f0, URZ ;  /* 0x000001f006067890 */ /* 0x000fe4000ff3e03f */
[----:B------:R-:W-:Y:S02]  /*0140*/  UIADD3.X UR11, URZ, UR7, URZ, UP0, !UPT ;  /* 0x000000073f0b7290 */ /* 0x000fe400087fe43f */
[----:B------:R-:W-:-:S07]  /*0150*/  UIADD3.X UR7, URZ, UR7, URZ, UP1, !UPT ;  /* 0x000000073f077290 */ /* 0x000fce0008ffe43f */
[----:B------:R0:W-:Y:S02]  /*0160*/  UTMACCTL.PF [UR10] ;  /* 0x000000000a0079b9 */ /* 0x0001e40008040000 */
[----:B------:R0:W-:Y:S02]  /*0170*/  UTMACCTL.PF [UR6] ;  /* 0x00000000060079b9 */ /* 0x0001e40008040000 */
[----:B0-----:R-:W-:Y:S01]  /*0180*/  NOP ;  /* 0x0000000000007918 */ /* 0x001fe20000000000 */
.L_x_1:
[----:B------:R-:W-:Y:S05]  /*0190*/  BSYNC B0 ;  /* 0x0000000000007941 */ /* 0x000fea0003800000 */
.L_x_0:
[----:B------:R-:W0:Y:S01]  /*01a0*/  SHFL.IDX PT, R2, R0, RZ, 0x1f ;  /* 0x00001fff00027589 */ /* 0x000e2200000e0000 */
[----:B------:R-:W-:Y:S01]  /*01b0*/  UISETP.NE.AND UP0, UPT, UR9, 0x3, UPT ;  /* 0x000000030900788c */ /* 0x000fe2000bf05270 */
[----:B------:R-:W-:Y:S01]  /*01c0*/  ISETP.NE.AND P1, PT, RZ, UR5, PT ;  /* 0x00000005ff007c0c */ /* 0x000fe2000bf25270 */
[----:B------:R-:W-:Y:S02]  /*01d0*/  UIADD3 UR16, UR5, -0x1, URZ ;  /* 0xffffffff05107890 */ /* 0x000fe4000fffe03f */
[----:B------:R-:W-:Y:S02]  /*01e0*/  UISETP.EQ.OR UP0, UPT, UR9, URZ, !UP0 ;  /* 0x0000003f0900728c */ /* 0x000fe4000c702670 */
[----:B------:R-:W-:Y:S02]  /*01f0*/  UISETP.GE.U32.AND UP1, UPT, UR16, 0x2, UPT ;  /* 0x000000021000788c */ /* 0x000fe4000bf26070 */
[----:B------:R-:W-:-:S04]  /*0200*/  UISETP.EQ.AND UP0, UPT, UR5, URZ, UP0 ;  /* 0x0000003f0500728c */ /* 0x000fc80008702270 */
[----:B------:R-:W-:-:S04]  /*0210*/  USEL UR40, URZ, 0x1, !UP0 ;  /* 0x000000013f287887 */ /* 0x000fc8000c000000 */
[----:B------:R-:W-:Y:S01]  /*0220*/  USEL UR40, UR40, 0x2, UP1 ;  /* 0x0000000228287887 */ /* 0x000fe20008800000 */
[----:B0-----:R-:W-:-:S13]  /*0230*/  ISETP.NE.AND P0, PT, R2, RZ, PT ;  /* 0x000000ff0200720c */ /* 0x001fda0003f05270 */
[----:B------:R-:W-:Y:S05]  /*0240*/  @P0 BRA `(.L_x_2) ;  /* 0x0000000000500947 */ /* 0x000fea0003800000 */
[----:B------:R-:W0:Y:S01]  /*0250*/  S2UR UR8, SR_CgaCtaId ;  /* 0x00000000000879c3 */ /* 0x000e220000008800 */
[----:B------:R-:W-:Y:S01]  /*0260*/  UMOV UR4, 0x400 ;  /* 0x0000040000047882 */ /* 0x000fe20000000000 */
[----:B------:R-:W-:Y:S01]  /*0270*/  UMOV UR5, 0x1 ;  /* 0x0000000100057882 */ /* 0x000fe20000000000 */
[----:B------:R-:W-:Y:S01]  /*0280*/  UMOV UR6, 0xa ;  /* 0x0000000a00067882 */ /* 0x000fe20000000000 */
[----:B------:R-:W-:Y:S01]  /*0290*/  ELECT P0, URZ, PT ;  /* 0x00000000003f782f */ /* 0x000fe20003800000 */
[----:B------:R-:W-:-:S04]  /*02a0*/  UIADD3 UR6, -UR6, 0x100000, URZ ;  /* 0x0010000006067890 */ /* 0x000fc8000fffe13f */
[----:B------:R-:W-:Y:S02]  /*02b0*/  USHF.L.U32 UR7, UR6, 0xb, URZ ;  /* 0x0000000b06077899 */ /* 0x000fe4000800063f */
[----:B------:R-:W-:Y:S02]  /*02c0*/  USHF.L.U32 UR6, UR6, 0x1, URZ ;  /* 0x0000000106067899 */ /* 0x000fe4000800063f */
[----:B0-----:R-:W-:Y:S02]  /*02d0*/  ULEA UR8, UR8, UR4, 0x18 ;  /* 0x0000000408087291 */ /* 0x001fe4000f8ec03f */
[----:B------:R-:W-:-:S04]  /*02e0*/  UIADD3 UR4, -UR5, 0x100000, URZ ;  /* 0x0010000005047890 */ /* 0x000fc8000fffe13f */
[----:B------:R-:W-:Y:S02]  /*02f0*/  USHF.L.U32 UR5, UR4, 0xb, URZ ;  /* 0x0000000b04057899 */ /* 0x000fe4000800063f */
[----:B------:R-:W-:Y:S01]  /*0300*/  USHF.L.U32 UR4, UR4, 0x1, URZ ;  /* 0x0000000104047899 */ /* 0x000fe2000800063f */
[----:B------:R-:W0:Y:S11]  /*0310*/  FENCE.VIEW.ASYNC.S ;  /* 0x00000000000073c6 */ /* 0x000e360000000000 */
[----:B0-----:R0:W1:Y:S01]  /*0320*/  SYNCS.EXCH.64 URZ, [UR8], UR4 ;  /* 0x00000004083f75b2 */ /* 0x0010620008000100 */
[----:B------:R0:W2:Y:S01]  /*0330*/  SYNCS.EXCH.64 URZ, [UR8+0x18], UR6 ;  /* 0x00001806083f75b2 */ /* 0x0000a20008000100 */
[----:B------:R0:W3:Y:S01]  /*0340*/  SYNCS.EXCH.64 URZ, [UR8+0x8], UR4 ;  /* 0x00000804083f75b2 */ /* 0x0000e20008000100 */
[----:B------:R0:W4:Y:S01]  /*0350*/  SYNCS.EXCH.64 URZ, [UR8+0x20], UR6 ;  /* 0x00002006083f75b2 */ /* 0x0001220008000100 */
[----:B------:R0:W0:Y:S01]  /*0360*/  SYNCS.EXCH.64 URZ, [UR8+0x10], UR4 ;  /* 0x00001004083f75b2 */ /* 0x0000220008000100 */
[----:B------:R0:W0:Y:S01]  /*0370*/  SYNCS.EXCH.64 URZ, [UR8+0x28], UR6 ;  /* 0x00002806083f75b2 */ /* 0x0000220008000100 */
[----:B------:R-:W-:Y:S01]  /*0380*/  NOP ;  /* 0x0000000000007918 */ /* 0x000fe20000000000 */
.L_x_2:
[----:B------:R-:W5:Y:S01]  /*0390*/  S2UR UR13, SR_CTAID.X ;  /* 0x00000000000d79c3 */ /* 0x000f620000002500 */
[----:B------:R-:W-:Y:S01]  /*03a0*/  SHF.R.S32.HI R3, RZ, 0x1f, R4 ;  /* 0x0000001fff037819 */ /* 0x000fe20000011404 */
[----:B------:R-:W1:Y:S01]  /*03b0*/  SHFL.IDX PT, R0, R0, RZ, 0x1f ;  /* 0x00001fff00007589 */ /* 0x000e6200000e0000 */
[----:B0-----:R-:W-:Y:S01]  /*03c0*/  ULDC UR4, c[0x0][0x150] ;  /* 0x0000540000047ab9 */ /* 0x001fe20000000800 */
[----:B------:R-:W-:Y:S02]  /*03d0*/  ELECT P0, URZ, PT ;  /* 0x00000000003f782f */ /* 0x000fe40003800000 */
[----:B------:R-:W-:Y:S01]  /*03e0*/  LEA.HI R3, R3, R4, RZ, 0x7 ;  /* 0x0000000403037211 */ /* 0x000fe200078f38ff */
[----:B------:R-:W-:Y:S01]  /*03f0*/  ULDC UR5, c[0x0][0x154] ;  /* 0x0000550000057ab9 */ /* 0x000fe20000000800 */
[----:B------:R-:W-:Y:S01]  /*0400*/  SHF.R.S32.HI R7, RZ, 0x1f, R2 ;  /* 0x0000001fff077819 */ /* 0x000fe20000011402 */
[----:B------:R-:W0:Y:S01]  /*0410*/  S2UR UR10, SR_CTAID.Y ;  /* 0x00000000000a79c3 */ /* 0x000e220000002600 */
[----:B------:R-:W-:Y:S01]  /*0420*/  LOP3.LUT R3, R3, 0xffffff80, RZ, 0xc0, !PT ;  /* 0xffffff8003037812 */ /* 0x000fe200078ec0ff */
[----:B------:R-:W-:Y:S01]  /*0430*/  ULDC UR8, c[0x0][0x144] ;  /* 0x0000510000087ab9 */ /* 0x000fe20000000800 */
[----:B------:R-:W-:Y:S01]  /*0440*/  LEA.HI R7, R7, R2, RZ, 0x2 ;  /* 0x0000000207077211 */ /* 0x000fe200078f10ff */
[----:B------:R-:W-:Y:S01]  /*0450*/  NOP ;  /* 0x0000000000007918 */ /* 0x000fe20000000000 */
[----:B------:R-:W-:Y:S01]  /*0460*/  NOP ;  /* 0x0000000000007918 */ /* 0x000fe20000000000 */
[----:B------:R-:W-:Y:S01]  /*0470*/  IMAD.IADD R3, R4, 0x1, -R3 ;  /* 0x0000000104037824 */ /* 0x000fe200078e0a03 */
[----:B------:R-:W-:Y:S01]  /*0480*/  LOP3.LUT R7, R7, 0x3ffffffc, RZ, 0xc0, !PT ;  /* 0x3ffffffc07077812 */ /* 0x000fe200078ec0ff */
[----:B------:R-:W-:Y:S01]  /*0490*/  ULDC UR11, c[0x0][0x148] ;  /* 0x00005200000b7ab9 */ /* 0x000fe20000000800 */
[----:B------:R-:W-:-:S02]  /*04a0*/  MOV R17, 0x1 ;  /* 0x0000000100117802 */ /* 0x000fc40000000f00 */
[----:B------:R-:W-:Y:S02]  /*04b0*/  SHF.R.S32.HI R4, RZ, 0x1f, R3 ;  /* 0x0000001fff047819 */ /* 0x000fe40000011403 */
[----:B------:R-:W-:Y:S02]  /*04c0*/  IADD3 R7, R2, -R7, RZ ;  /* 0x8000000702077210 */ /* 0x000fe40007ffe0ff */
[----:B------:R-:W-:Y:S02]  /*04d0*/  LEA.HI R4, R4, R3, RZ, 0x3 ;  /* 0x0000000304047211 */ /* 0x000fe400078f18ff */
[----:B-----5:R-:W-:Y:S02]  /*04e0*/  I2FP.F32.U32 R5, UR13 ;  /* 0x0000000d00057c45 */ /* 0x020fe40008201000 */
[----:B-1----:R-:W-:-:S03]  /*04f0*/  ISETP.NE.OR P0, PT, R0, RZ, !P0 ;  /* 0x000000ff0000720c */ /* 0x002fc60004705670 */
[----:B------:R-:W-:Y:S01]  /*0500*/  FMUL R6, R5, UR4 ;  /* 0x0000000405067c20 */ /* 0x000fe20008400000 */
[--C-:B------:R-:W-:Y:S02]  /*0510*/  SHF.R.S32.HI R5, RZ, 0x3, R4.reuse ;  /* 0x00000003ff057819 */ /* 0x100fe40000011404 */
[----:B------:R-:W-:Y:S02]  /*0520*/  SHF.R.S32.HI R4, RZ, 0x1f, R4 ;  /* 0x0000001fff047819 */ /* 0x000fe40000011404 */
[----:B0-----:R-:W-:Y:S01]  /*0530*/  I2FP.F32.U32 R0, UR10 ;  /* 0x0000000a00007c45 */ /* 0x001fe20008201000 */
[----:B------:R-:W0:Y:S01]  /*0540*/  F2I.U32.TRUNC.NTZ R6, R6 ;  /* 0x0000000600067305 */ /* 0x000e22000020f000 */
[----:B------:R-:W-:-:S03]  /*0550*/  LEA.HI R4, R4, R5, RZ, 0x2 ;  /* 0x0000000504047211 */ /* 0x000fc600078f10ff */
[----:B------:R-:W-:Y:S01]  /*0560*/  FMUL R0, R0, UR5 ;  /* 0x0000000500007c20 */ /* 0x000fe20008400000 */
[----:B------:R-:W-:Y:S01]  /*0570*/  LOP3.LUT R4, R4, 0xfffffffc, RZ, 0xc0, !PT ;  /* 0xfffffffc04047812 */ /* 0x000fe200078ec0ff */
[----:B------:R-:W-:Y:S01]  /*0580*/  VOTEU.ALL UP0, P0 ;  /* 0x00000000003f7886 */ /* 0x000fe20000000000 */
[----:B------:R-:W-:-:S03]  /*0590*/  VOTEU.ALL UP1, P0 ;  /* 0x00000000003f7886 */ /* 0x000fc60000020000 */
[----:B------:R-:W-:Y:S01]  /*05a0*/  IMAD.IADD R4, R5, 0x1, -R4 ;  /* 0x0000000105047824 */ /* 0x000fe200078e0a04 */
[----:B------:R-:W1:Y:S01]  /*05b0*/  F2I.U32.TRUNC.NTZ R0, R0 ;  /* 0x0000000000007305 */ /* 0x000e62000020f000 */
[----:B------:R-:W5:Y:S01]  /*05c0*/  @!UP0 S2UR UR7, SR_CgaCtaId ;  /* 0x00000000000789c3 */ /* 0x000f620000008800 */
[----:B------:R-:W-:Y:S01]  /*05d0*/  @!UP0 UMOV UR6, 0x400 ;  /* 0x0000040000068882 */ /* 0x000fe20000000000 */
[----:B------:R-:W-:Y:S01]  /*05e0*/  IMAD R4, R7, 0x4, R4 ;  /* 0x0000000407047824 */ /* 0x000fe200078e0204 */
[----:B0-----:R-:W-:-:S04]  /*05f0*/  R2UR UR4, R6 ;  /* 0x00000000060472ca */ /* 0x001fc800000e0000 */
[----:B------:R-:W-:-:S04]  /*0600*/  SHF.R.S32.HI R5, RZ, 0x1f, R4 ;  /* 0x0000001fff057819 */ /* 0x000fc80000011404 */
[----:B------:R-:W-:Y:S02]  /*0610*/  LEA.HI R5, R5, R4, RZ, 0x2 ;  /* 0x0000000405057211 */ /* 0x000fe400078f10ff */
[----:B-1----:R-:W-:-:S03]  /*0620*/  R2UR UR12, R0 ;  /* 0x00000000000c72ca */ /* 0x002fc600000e0000 */
[----:B------:R-:W-:Y:S01]  /*0630*/  UIADD3 UR4, -UR4, URZ, URZ ;  /* 0x0000003f04047290 */ /* 0x000fe2000fffe13f */
[----:B------:R-:W-:Y:S01]  /*0640*/  LOP3.LUT R5, R5, 0xfffffffc, RZ, 0xc0, !PT ;  /* 0xfffffffc05057812 */ /* 0x000fe200078ec0ff */
[----:B------:R-:W0:Y:S02]  /*0650*/  LDC R0, c[0x0][0x140] ;  /* 0x00005000ff007b82 */ /* 0x000e240000000800 */
[----:B------:R-:W-:Y:S02]  /*0660*/  UIMAD UR8, UR8, UR4, UR13 ;  /* 0x00000004080872a4 */ /* 0x000fe4000f8e020d */
[----:B------:R-:W-:Y:S01]  /*0670*/  IMAD.IADD R5, R4, 0x1, -R5 ;  /* 0x0000000104057824 */ /* 0x000fe200078e0a05 */
[----:B------:R-:W-:Y:S01]  /*0680*/  UMOV UR4, 0x20 ;  /* 0x0000002000047882 */ /* 0x000fe20000000000 */
[----:B-----5:R-:W-:Y:S02]  /*0690*/  @!UP0 ULEA UR6, UR7, UR6, 0x18 ;  /* 0x0000000607068291 */ /* 0x020fe4000f8ec03f */
[----:B------:R-:W-:-:S04]  /*06a0*/  @!UP0 UIADD3 UR4, -UR4, 0x100000, URZ ;  /* 0x0010000004048890 */ /* 0x000fc8000fffe13f */
[----:B------:R-:W-:Y:S02]  /*06b0*/  @!UP0 USHF.L.U32 UR5, UR4, 0xb, URZ ;  /* 0x0000000b04058899 */ /* 0x000fe4000800063f */
[----:B------:R-:W-:Y:S01]  /*06c0*/  @!UP0 USHF.L.U32 UR4, UR4, 0x1, URZ ;  /* 0x0000000104048899 */ /* 0x000fe2000800063f */
[----:B------:R-:W-:Y:S01]  /*06d0*/  ISETP.NE.AND P3, PT, R5, UR8, PT ;  /* 0x0000000805007c0c */ /* 0x000fe2000bf65270 */
[C---:B------:R-:W-:Y:S01]  /*06e0*/  IMAD.SHL.U32 R5, R4.reuse, 0x4, RZ ;  /* 0x0000000404057824 */ /* 0x040fe200078e00ff */
[----:B------:R-:W-:Y:S01]  /*06f0*/  VOTEU.ALL UP0, P0 ;  /* 0x00000000003f7886 */ /* 0x000fe20000000000 */
[----:B------:R-:W-:Y:S01]  /*0700*/  UIADD3 UR12, -UR12, URZ, URZ ;  /* 0x0000003f0c0c7290 */ /* 0x000fe2000fffe13f */
[----:B------:R-:W-:Y:S02]  /*0710*/  LOP3.LUT P0, RZ, R3, 0x7, RZ, 0xc0, !PT ;  /* 0x0000000703ff7812 */ /* 0x000fe4000780c0ff */
[----:B------:R-:W-:-:S04]  /*0720*/  LOP3.LUT R152, R4, 0xc, R5, 0x78, !PT ;  /* 0x0000000c04987812 */ /* 0x000fc800078e7805 */
[----:B------:R-:W-:Y:S01]  /*0730*/  ISETP.LT.U32.AND P0, PT, R152, 0x8, !P0 ;  /* 0x000000089800780c */ /* 0x000fe20004701070 */
[----:B------:R-:W1:Y:S02]  /*0740*/  FENCE.VIEW.ASYNC.S ;  /* 0x00000000000073c6 */ /* 0x000e640000000000 */
[----:B-1----:R-:W1:Y:S01]  /*0750*/  @!UP0 SYNCS.EXCH.64 URZ, [UR6+0x40], UR4 ;  /* 0x00004004063f85b2 */ /* 0x002e620008000100 */
[----:B------:R-:W-:Y:S02]  /*0760*/  @P3 SHF.R.S32.HI R5, RZ, 0x1f, R152 ;  /* 0x0000001fff053819 */ /* 0x000fe40000011498 */
[----:B0-----:R-:W-:Y:S02]  /*0770*/  ISETP.EQ.U32.AND P2, PT, R0, 0x1, PT ;  /* 0x000000010000780c */ /* 0x001fe40003f42070 */
[----:B------:R-:W-:Y:S02]  /*0780*/  @P3 LEA.HI R5, R5, R152, RZ, 0x2 ;  /* 0x0000009805053211 */ /* 0x000fe400078f10ff */
[----:B------:R-:W-:-:S02]  /*0790*/  SEL R0, RZ, 0x1, !P0 ;  /* 0x00000001ff007807 */ /* 0x000fc40004000000 */
[----:B------:R-:W-:Y:S01]  /*07a0*/  @P3 SHF.R.S32.HI R5, RZ, 0x2, R5 ;  /* 0x00000002ff053819 */ /* 0x000fe20000011405 */
[----:B------:R0:W1:Y:S01]  /*07b0*/  @!UP1 SYNCS.EXCH.64 URZ, [UR6+0x48], UR4 ;  /* 0x00004804063f95b2 */ /* 0x0000620008000100 */
[----:B------:R-:W-:Y:S01]  /*07c0*/  NOP ;  /* 0x0000000000007918 */ /* 0x000fe20000000000 */
[----:B0-----:R-:W-:-:S06]  /*07d0*/  UIMAD UR4, UR11, UR12, UR10 ;  /* 0x0000000c0b0472a4 */ /* 0x001fcc000f8e020a */
[----:B------:R-:W-:-:S04]  /*07e0*/  @P3 ISETP.NE.AND P4, PT, R5, UR4, PT ;  /* 0x0000000405003c0c */ /* 0x000fc8000bf85270 */
[----:B------:R-:W-:-:S04]  /*07f0*/  @P3 SEL R17, RZ, 0x1, P4 ;  /* 0x00000001ff113807 */ /* 0x000fc80002000000 */
[----:B------:R-:W-:Y:S01]  /*0800*/  LOP3.LUT R17, R17, R0, RZ, 0xc0, !PT ;  /* 0x0000000011117212 */ /* 0x000fe200078ec0ff */
[----:B------:R-:W-:Y:S06]  /*0810*/  @!P2 BRA `(.L_x_3) ;  /* 0x000000000008a947 */ /* 0x000fec0003800000 */
[----:B-1234-:R-:W-:Y:S01]  /*0820*/  UCGABAR_ARV ;  /* 0x00000000000079c7 */ /* 0x01efe20008000000 */
[----:B------:R-:W-:Y:S05]  /*0830*/  BRA `(.L_x_4) ;  /* 0x0000000000047947 */ /* 0x000fea0003800000 */
.L_x_3:
[----:B-1234-:R-:W-:Y:S01]  /*0840*/  NOP ;  /* 0x0000000000007918 */ /* 0x01efe20000000000 */
.L_x_4:
[----:B------:R-:W-:Y:S01]  /*0850*/  ULDC UR4, c[0x0][0x65c] ;  /* 0x0001970000047ab9 */ /* 0x000fe20000000800 */
[----:B------:R-:W-:Y:S01]  /*0860*/  UMOV UR5, URZ ;  /* 0x0000003f00057c82 */ /* 0x000fe20008000000 */
[----:B------:R-:W-:-:S03]  /*0870*/  UISETP.NE.AND UP0, UPT, UR4, 0x1, UPT ;  /* 0x000000010400788c */ /* 0x000fc6000bf05270 */
[----:B------:R-:W-:Y:S01]  /*0880*/  UMOV UR4, UR13 ;  /* 0x0000000d00047c82 */ /* 0x000fe20008000000 */
[----:B------:R-:W-:Y:S02]  /*0890*/  UP2UR UR45, UPR, URZ, 0x1 ;  /* 0x000000013f2d7883 */ /* 0x000fe40008000000 */
[----:B------:R-:W-:Y:S02]  /*08a0*/  PLOP3.LUT P0, PT, PT, PT, UP0, 0x80, 0x0 ;  /* 0x000000000000781c */ /* 0x000fe40003f0f008 */
[----:B------:R-:W-:Y:S02]  /*08b0*/  PLOP3.LUT P3, PT, PT, PT, UP0, 0x80, 0x0 ;  /* 0x000000000000781c */ /* 0x000fe40003f6f008 */
[----:B------:R-:W-:Y:S01]  /*08c0*/  PLOP3.LUT P5, PT, PT, PT, UP0, 0x80, 0x0 ;  /* 0x000000000000781c */ /* 0x000fe20003faf008 */
[----:B------:R-:W-:Y:S01]  /*08d0*/  @UP0 ULDC UR14, c[0x0][0x10] ;  /* 0x00000400000e0ab9 */ /* 0x000fe20000000800 */
[----:B------:R-:W-:Y:S01]  /*08e0*/  @UP0 UMOV UR6, UR10 ;  /* 0x0000000a00060c82 */ /* 0x000fe20008000000 */
[----:B------:R-:W-:Y:S01]  /*08f0*/  @UP0 UMOV UR7, URZ ;  /* 0x0000003f00070c82 */ /* 0x000fe20008000000 */
[----:B------:R-:W-:Y:S01]  /*0900*/  PLOP3.LUT P4, PT, PT, PT, UP0, 0x80, 0x0 ;  /* 0x000000000000781c */ /* 0x000fe20003f8f008 */
[----:B------:R-:W-:-:S03]  /*0910*/  @UP0 UIMAD.WIDE.U32 UR14, UR13, UR14, UR6 ;  /* 0x0000000e0d0e02a5 */ /* 0x000fc6000f8e0006 */
[----:B------:R-:W-:Y:S01]  /*0920*/  @!UP0 ULDC UR7, c[0x0][0xc] ;  /* 0x0000030000078ab9 */ /* 0x000fe20000000800 */
[----:B------:R-:W-:Y:S01]  /*0930*/  @UP0 UMOV UR6, URZ ;  /* 0x0000003f00060c82 */ /* 0x000fe20008000000 */
[----:B------:R-:W-:Y:S01]  /*0940*/  @!UP0 UIMAD.WIDE.U32 UR4, UR10, UR7, UR4 ;  /* 0x000000070a0482a5 */ /* 0x000fe2000f8e0004 */
[----:B------:R-:W-:Y:S01]  /*0950*/  IMAD.U32 R2, RZ, RZ, UR14 ;  /* 0x0000000eff027e24 */ /* 0x000fe2000f8e00ff */
[----:B------:R-:W-:Y:S02]  /*0960*/  @UP0 UIADD3 UR6, UR15, UR6, URZ ;  /* 0x000000060f060290 */ /* 0x000fe4000fffe03f */
[----:B------:R-:W-:Y:S02]  /*0970*/  IMAD.U32 R3, RZ, RZ, UR15 ;  /* 0x0000000fff037e24 */ /* 0x000fe4000f8e00ff */
[----:B------:R-:W-:Y:S01]  /*0980*/  @P0 IMAD.MOV.U32 R7, RZ, RZ, R2 ;  /* 0x000000ffff070224 */ /* 0x000fe200078e0002 */
[----:B------:R-:W-:Y:S01]  /*0990*/  MOV R5, UR5 ;  /* 0x0000000500057c02 */ /* 0x000fe20008000f00 */
[----:B------:R-:W-:Y:S01]  /*09a0*/  IMAD.U32 R2, RZ, RZ, UR4 ;  /* 0x00000004ff027e24 */ /* 0x000fe2000f8e00ff */
[----:B------:R-:W-:Y:S01]  /*09b0*/  @P3 MOV R6, UR6 ;  /* 0x0000000600063c02 */ /* 0x000fe20008000f00 */
[----:B------:R-:W-:-:S02]  /*09c0*/  IMAD.U32 R3, RZ, RZ, UR5 ;  /* 0x00000005ff037e24 */ /* 0x000fc4000f8e00ff */
[----:B------:R-:W-:Y:S02]  /*09d0*/  @!P5 IMAD.MOV.U32 R6, RZ, RZ, R5 ;  /* 0x000000ffff06d224 */ /* 0x000fe400078e0005 */
[----:B------:R-:W-:Y:S02]  /*09e0*/  @!P4 IMAD.MOV.U32 R7, RZ, RZ, R2 ;  /* 0x000000ffff07c224 */ /* 0x000fe400078e0002 */
[----:B------:R-:W-:Y:S01]  /*09f0*/  IMAD.U32 R4, RZ, RZ, UR4 ;  /* 0x00000004ff047e24 */ /* 0x000fe2000f8e00ff */
[----:B------:R0:W-:Y:S04]  /*0a00*/  STL [R1+0x200], R6 ;  /* 0x0002000601007387 */ /* 0x0001e80000100800 */
[----:B------:R0:W-:Y:S01]  /*0a10*/  STL [R1+0x204], R7 ;  /* 0x0002040701007387 */ /* 0x0001e20000100800 */
[----:B------:R-:W-:Y:S05]  /*0a20*/  @!P2 BRA `(.L_x_5) ;  /* 0x00000000000ca947 */ /* 0x000fea0003800000 */
[----:B------:R-:W-:Y:S01]  /*0a30*/  UCGABAR_WAIT ;  /* 0x0000000000007dc7 */ /* 0x000fe20008000000 */
[----:B------:R-:W-:Y:S01]  /*0a40*/  CCTL.IVALL ;  /* 0x00000000ff00798f */ /* 0x000fe20002000000 */
[----:B------:R-:W-:Y:S05]  /*0a50*/  BRA `(.L_x_6) ;  /* 0x0000000000047947 */ /* 0x000fea0003800000 */
.L_x_5:
[----:B------:R-:W-:Y:S06]  /*0a60*/  BAR.SYNC.DEFER_BLOCKING 0x0 ;  /* 0x0000000000007b1d */ /* 0x000fec0000010000 */
.L_x_6:
[----:B------:R-:W-:Y:S05]  /*0a70*/  @!P1 BRA `(.L_x_7) ;  /* 0x0000019800189947 */ /* 0x000fea0003800000 */
[----:B------:R-:W-:-:S06]  /*0a80*/  UISETP.GT.U32.AND UP0, UPT, UR16, 0x1, UPT ;  /* 0x000000011000788c */ /* 0x000fcc000bf04070 */
[----:B------:R-:W-:-:S13]  /*0a90*/  PLOP3.LUT P0, PT, PT, PT, UP0, 0x80, 0x0 ;  /* 0x000000000000781c */ /* 0x000fda0003f0f008 */
[----:B------:R-:W-:Y:S05]  /*0aa0*/  @P0 EXIT ;  /* 0x000000000000094d */ /* 0x000fea0003800000 */
[----:B------:R-:W-:Y:S01]  /*0ab0*/  ULDC.64 UR4, c[0x0][0x650] ;  /* 0x0001940000047ab9 */ /* 0x000fe20000000a00 */
[----:B------:R-:W-:Y:S01]  /*0ac0*/  UMOV UR41, 0xffffffff ;  /* 0xffffffff00297882 */ /* 0x000fe20000000000 */
[----:B------:R-:W-:Y:S01]  /*0ad0*/  ISETP.GE.U32.AND P0, PT, R7, UR4, PT ;  /* 0x0000000407007c0c */ /* 0x000fe2000bf06070 */
[----:B------:R-:W-:Y:S01]  /*0ae0*/  UMOV UR42, 0xffffffff ;  /* 0xffffffff002a7882 */ /* 0x000fe20000000000 */
[----:B------:R-:W-:Y:S01]  /*0af0*/  UMOV UR43, 0xffffffff ;  /* 0xffffffff002b7882 */ /* 0x000fe20000000000 */
[----:B------:R-:W-:Y:S02]  /*0b00*/  PRMT R0, RZ, 0x7610, R0 ;  /* 0x00007610ff007816 */ /* 0x000fe40000000000 */
[----:B------:R-:W-:-:S13]  /*0b10*/  ISETP.GE.U32.AND.EX P0, PT, R6, UR5, PT, P0 ;  /* 0x0000000506007c0c */ /* 0x000fda000bf06100 */
[----:B------:R-:W-:Y:S05]  /*0b20*/  @P0 BRA `(.L_x_8) ;  /* 0x0000000400480947 */ /* 0x000fea0003800000 */
[----:B------:R-:W-:Y:S01]  /*0b30*/  ULDC.64 UR16, c[0x0][0x628] ;  /* 0x00018a0000107ab9 */ /* 0x000fe20000000a00 */
[C---:B------:R-:W-:Y:S01]  /*0b40*/  R2UR UR19, R7.reuse ;  /* 0x00000000071372ca */ /* 0x040fe200000e0000 */
[----:B------:R-:W-:Y:S01]  /*0b50*/  ULDC UR18, c[0x0][0x630] ;  /* 0x00018c0000127ab9 */ /* 0x000fe20000000800 */
[----:B------:R-:W-:Y:S02]  /*0b60*/  ISETP.NE.U32.AND P0, PT, RZ, UR16, PT ;  /* 0x00000010ff007c0c */ /* 0x000fe4000bf05070 */
[----:B------:R-:W-:Y:S02]  /*0b70*/  R2UR UR4, R7 ;  /* 0x00000000070472ca */ /* 0x000fe400000e0000 */
[----:B------:R-:W-:Y:S02]  /*0b80*/  ISETP.NE.AND.EX P0, PT, RZ, UR17, PT, P0 ;  /* 0x00000011ff007c0c */ /* 0x000fe4000bf05300 */
[----:B------:R-:W-:-:S11]  /*0b90*/  R2UR UR5, R6 ;  /* 0x00000000060572ca */ /* 0x000fd600000e0000 */
[----:B------:R-:W-:Y:S05]  /*0ba0*/  @!P0 BRA `(.L_x_9) ;  /* 0x0000000000308947 */ /* 0x000fea0003800000 */
[----:B------:R-:W-:Y:S01]  /*0bb0*/  R2UR UR4, R7 ;  /* 0x00000000070472ca */ /* 0x000fe200000e0000 */
[----:B------:R-:W-:Y:S01]  /*0bc0*/  ULDC UR9, c[0x0][0x634] ;  /* 0x00018d0000097ab9 */ /* 0x000fe20000000800 */
[----:B------:R-:W-:-:S11]  /*0bd0*/  R2UR UR13, R6 ;  /* 0x00000000060d72ca */ /* 0x000fd600000e0000 */
[----:B------:R-:W-:-:S04]  /*0be0*/  UIADD3 UR9, UP0, UR4, UR9, URZ ;  /* 0x0000000904097290 */ /* 0x000fc8000ff1e03f */
[----:B------:R-:W-:-:S04]  /*0bf0*/  UIADD3.X UR13, URZ, UR13, URZ, UP0, !UPT ;  /* 0x0000000d3f0d7290 */ /* 0x000fc800087fe43f */
[----:B------:R-:W-:-:S04]  /*0c00*/  UIMAD.WIDE.U32 UR4, UR13, UR16, URZ ;  /* 0x000000100d0472a5 */ /* 0x000fc8000f8e003f */
[----:B------:R-:W-:Y:S02]  /*0c10*/  UIMAD.WIDE.U32 UR6, UP0, UR9, UR17, UR4 ;  /* 0x00000011090672a5 */ /* 0x000fe4000f800004 */
[----:B------:R-:W-:Y:S02]  /*0c20*/  UIMAD.WIDE.U32 UR4, UR9, UR16, URZ ;  /* 0x00000010090472a5 */ /* 0x000fe4000f8e003f */
[----:B------:R-:W-:Y:S02]  /*0c30*/  UIADD3.X UR15, URZ, URZ, URZ, UP0, !UPT ;  /* 0x0000003f3f0f7290 */ /* 0x000fe400087fe43f */
[----:B------:R-:W-:Y:S01]  /*0c40*/  UIADD3 URZ, UP0, UR5, UR6, URZ ;  /* 0x00000006053f7290 */ /* 0x000fe2000ff1e03f */
[----:B------:R-:W-:-:S03]  /*0c50*/  UMOV UR14, UR7 ;  /* 0x00000007000e7c82 */ /* 0x000fc60008000000 */
[----:B------:R-:W-:-:S12]  /*0c60*/  UIMAD.WIDE.U32.X UR4, UR13, UR17, UR14, UP0 ;  /* 0x000000110d0472a5 */ /* 0x000fd800080e040e */
.L_x_9:
[----:B------:R-:W-:Y:S01]  /*0c70*/  USHF.R.U64 UR43, UR4, UR18, UR5 ;  /* 0x00000012042b7299 */ /* 0x000fe20008001205 */
[----:B------:R-:W-:Y:S01]  /*0c80*/  R2UR UR7, R6 ;  /* 0x00000000060772ca */ /* 0x000fe200000e0000 */
[----:B------:R-:W-:Y:S02]  /*0c90*/  USHF.R.U32.HI UR4, URZ, UR18, UR5 ;  /* 0x000000123f047299 */ /* 0x000fe40008011605 */
[----:B------:R-:W-:Y:S01]  /*0ca0*/  UIADD3 UR5, UP0, URZ, -UR43, URZ ;  /* 0x8000002b3f057290 */ /* 0x000fe2000ff1e03f */
[----:B------:R-:W-:Y:S01]  /*0cb0*/  ULDC.64 UR14, c[0x0][0x620] ;  /* 0x00018800000e7ab9 */ /* 0x000fe20000000a00 */
[----:B------:R-:W-:Y:S02]  /*0cc0*/  UMOV UR6, UR19 ;  /* 0x0000001300067c82 */ /* 0x000fe40008000000 */
[----:B------:R-:W-:Y:S01]  /*0cd0*/  UIADD3.X UR4, URZ, ~UR4, URZ, UP0, !UPT ;  /* 0x800000043f047290 */ /* 0x000fe200087fe43f */
[----:B------:R-:W-:Y:S01]  /*0ce0*/  ULDC UR9, c[0x0][0x618] ;  /* 0x0001860000097ab9 */ /* 0x000fe20000000800 */
[----:B------:R-:W-:-:S02]  /*0cf0*/  UIMAD UR12, UR11, UR12, UR10 ;  /* 0x0000000c0b0c72a4 */ /* 0x000fc4000f8e020a */
[----:B------:R-:W-:Y:S02]  /*0d00*/  UIMAD UR4, UR4, UR14, URZ ;  /* 0x0000000e040472a4 */ /* 0x000fe4000f8e023f */
[----:B------:R-:W-:Y:S02]  /*0d10*/  UIMAD.WIDE.U32 UR6, UR5, UR14, UR6 ;  /* 0x0000000e050672a5 */ /* 0x000fe4000f8e0006 */
[----:B------:R-:W-:Y:S01]  /*0d20*/  UIMAD UR4, UR5, UR15, UR4 ;  /* 0x0000000f050472a4 */ /* 0x000fe2000f8e0204 */
[----:B------:R-:W-:Y:S01]  /*0d30*/  ULDC UR10, c[0x0][0x608] ;  /* 0x00018200000a7ab9 */ /* 0x000fe20000000800 */
[----:B------:R-:W-:Y:S02]  /*0d40*/  ULDC UR18, c[0x0][0x658] ;  /* 0x0001960000127ab9 */ /* 0x000fe40000000800 */
[----:B------:R-:W-:Y:S01]  /*0d50*/  UIADD3 UR7, UR7, UR4, URZ ;  /* 0x0000000407077290 */ /* 0x000fe2000fffe03f */
[----:B------:R-:W-:Y:S02]  /*0d60*/  UMOV UR11, 0xffffffff ;  /* 0xffffffff000b7882 */ /* 0x000fe40000000000 */
[----:B------:R-:W-:Y:S01]  /*0d70*/  ULDC.64 UR4, c[0x0][0x640] ;  /* 0x0001900000047ab9 */ /* 0x000fe20000000a00 */
[----:B------:R-:W-:Y:S01]  /*0d80*/  USHF.R.U64 UR16, UR6, UR9, UR7 ;  /* 0x0000000906107299 */ /* 0x000fe20008001207 */
[----:B------:R-:W-:Y:S01]  /*0d90*/  ISETP.NE.U32.AND P0, PT, RZ, UR4, PT ;  /* 0x00000004ff007c0c */ /* 0x000fe2000bf05070 */
[----:B------:R-:W-:-:S02]  /*0da0*/  USHF.R.U32.HI UR7, URZ, UR9, UR7 ;  /* 0x000000093f077299 */ /* 0x000fc40008011607 */
[----:B------:R-:W-:Y:S01]  /*0db0*/  USHF.L.U32 UR6, UR11, UR18, URZ ;  /* 0x000000120b067299 */ /* 0x000fe2000800063f */
[----:B------:R-:W-:Y:S01]  /*0dc0*/  ISETP.NE.AND.EX P0, PT, RZ, UR5, PT, P0 ;  /* 0x00000005ff007c0c */ /* 0x000fe2000bf05300 */
[----:B------:R-:W-:Y:S02]  /*0dd0*/  USHF.R.U64 UR22, UR16, UR10, UR7 ;  /* 0x0000000a10167299 */ /* 0x000fe40008001207 */
[----:B------:R-:W-:Y:S02]  /*0de0*/  USHF.R.U32.HI UR7, URZ, UR10, UR7 ;  /* 0x0000000a3f077299 */ /* 0x000fe40008011607 */
[----:B------:R-:W-:Y:S02]  /*0df0*/  UISETP.NE.AND UP1, UPT, UR45, URZ, UPT ;  /* 0x0000003f2d00728c */ /* 0x000fe4000bf25270 */
[----:B------:R-:W-:Y:S01]  /*0e00*/  USHF.R.U64 UR23, UR22, UR18, UR7 ;  /* 0x0000001216177299 */ /* 0x000fe20008001207 */
[----:B------:R-:W-:Y:S01]  /*0e10*/  ULDC UR17, c[0x0][0x600] ;  /* 0x0001800000117ab9 */ /* 0x000fe20000000800 */
[----:B------:R-:W-:-:S02]  /*0e20*/  ULOP3.LUT UR13, URZ, UR6, URZ, 0x33, !UPT ;  /* 0x000000063f0d7292 */ /* 0x000fc4000f8e333f */
[----:B------:R-:W-:Y:S02]  /*0e30*/  UIADD3 UR15, UR17, -0x1, URZ ;  /* 0xffffffff110f7890 */ /* 0x000fe4000fffe03f */
[----:B------:R-:W-:Y:S02]  /*0e40*/  USEL UR12, UR8, UR12, !UP1 ;  /* 0x0000000c080c7287 */ /* 0x000fe4000c800000 */
[----:B------:R-:W-:Y:S01]  /*0e50*/  USHF.R.U32.HI UR7, URZ, UR18, UR7 ;  /* 0x000000123f077299 */ /* 0x000fe20008011607 */
[----:B------:R-:W-:Y:S01]  /*0e60*/  ULDC UR19, c[0x0][0x648] ;  /* 0x0001920000137ab9 */ /* 0x000fe20000000800 */
[----:B------:R-:W-:Y:S01]  /*0e70*/  ULDC UR20, c[0x0][0x638] ;  /* 0x00018e0000147ab9 */ /* 0x000fe20000000800 */
[----:B------:R-:W-:Y:S01]  /*0e80*/  UMOV UR21, 0x1 ;  /* 0x0000000100157882 */ /* 0x000fe20000000000 */
[----:B------:R-:W-:Y:S01]  /*0e90*/  UMOV UR6, UR23 ;  /* 0x0000001700067c82 */ /* 0x000fe20008000000 */
[----:B------:R-:W-:Y:S07]  /*0ea0*/  @!P0 BRA `(.L_x_10) ;  /* 0x0000000000308947 */ /* 0x000fee0003800000 */
[----:B------:R-:W-:Y:S02]  /*0eb0*/  ULDC UR10, c[0x0][0x64c] ;  /* 0x00019300000a7ab9 */ /* 0x000fe40000000800 */
        /* <DEDUP_REMOVED lines=8> */
[----:B------:R-:W-:-:S07]  /*0f40*/  UIMAD.WIDE.U32.X UR4, UR14, UR5, UR10, UP0 ;  /* 0x000000050e0472a5 */ /* 0x000fce00080e040a */
[----:B------:R-:W-:Y:S01]  /*0f50*/  UMOV UR6, UR4 ;  /* 0x0000000400067c82 */ /* 0x000fe20008000000 */
[----:B------:R-:W-:-:S05]  /*0f60*/  UMOV UR7, UR5 ;  /* 0x0000000500077c82 */ /* 0x000fca0008000000 */
.L_x_10:
[----:B------:R-:W-:Y:S01]  /*0f70*/  USHF.R.U64 UR5, UR6, UR19, UR7 ;  /* 0x0000001306057299 */ /* 0x000fe20008001207 */
[----:B------:R-:W-:Y:S01]  /*0f80*/  IMAD.MOV.U32 R0, RZ, RZ, 0x1 ;  /* 0x00000001ff007424 */ /* 0x000fe200078e00ff */
[----:B------:R-:W-:Y:S02]  /*0f90*/  USHF.L.U32 UR4, UR21, UR18, URZ ;  /* 0x0000001215047299 */ /* 0x000fe4000800063f */
[----:B------:R-:W-:Y:S02]  /*0fa0*/  ULOP3.LUT UR13, UR22, UR13, URZ, 0xc0, !UPT ;  /* 0x0000000d160d7292 */ /* 0x000fe4000f8ec03f */
[----:B------:R-:W-:Y:S02]  /*0fb0*/  UIADD3 UR6, -UR5, URZ, URZ ;  /* 0x0000003f05067290 */ /* 0x000fe4000fffe13f */
[----:B------:R-:W-:Y:S02]  /*0fc0*/  UIMAD UR13, UR4, UR5, UR13 ;  /* 0x00000005040d72a4 */ /* 0x000fe4000f8e020d */
[----:B------:R-:W-:-:S02]  /*0fd0*/  ULOP3.LUT UR15, UR16, UR15, URZ, 0xc0, !UPT ;  /* 0x0000000f100f7292 */ /* 0x000fc4000f8ec03f */
[----:B------:R-:W-:Y:S01]  /*0fe0*/  UIMAD UR4, UR6, UR20, UR23 ;  /* 0x00000014060472a4 */ /* 0x000fe2000f8e0217 */
[----:B------:R-:W-:Y:S01]  /*0ff0*/  ULDC UR5, c[0x0][0x610] ;  /* 0x0001840000057ab9 */ /* 0x000fe20000000800 */
[----:B------:R-:W-:Y:S02]  /*1000*/  UISETP.NE.AND UP0, UPT, UR45, URZ, UPT ;  /* 0x0000003f2d00728c */ /* 0x000fe4000bf05270 */
[----:B------:R-:W-:Y:S02]  /*1010*/  UIMAD UR12, UR13, UR5, UR12 ;  /* 0x000000050d0c72a4 */ /* 0x000fe4000f8e020c */
[----:B------:R-:W-:-:S04]  /*1020*/  UIMAD UR4, UR4, UR17, UR15 ;  /* 0x00000011040472a4 */ /* 0x000fc8000f8e020f */
[----:B------:R-:W-:Y:S02]  /*1030*/  USEL UR42, UR4, UR12, !UP0 ;  /* 0x0000000c042a7287 */ /* 0x000fe4000c000000 */
[----:B------:R-:W-:-:S12]  /*1040*/  USEL UR41, UR12, UR4, !UP0 ;  /* 0x000000040c297287 */ /* 0x000fd8000c000000 */
.L_x_8:
[----:B------:R-:W-:-:S08]  /*1050*/  NOP ;  /* 0x0000000000007918 */ /* 0x000fd00000000000 */
[----:B------:R-:W1:Y:S02]  /*1060*/  USETMAXREG.TRY_ALLOC.CTAPOOL UP0, 0xf0 ;  /* 0x000000f0000079c8 */ /* 0x000e640008000600 */
[----:B-1----:R-:W-:-:S13]  /*1070*/  PLOP3.LUT P0, PT, PT, PT, UP0, 0x80, 0x0 ;  /* 0x000000000000781c */ /* 0x002fda0003f0f008 */
[----:B------:R-:W-:Y:S05]  /*1080*/  @!P0 BRA `(.L_x_8) ;  /* 0xfffffffc00f08947 */ /* 0x000fea000383ffff */
[----:B------:R-:W-:Y:S01]  /*1090*/  ULDC.64 UR4, c[0x0][0x598] ;  /* 0x0001660000047ab9 */ /* 0x000fe20000000a00 */
[----:B------:R-:W-:Y:S01]  /*10a0*/  ULDC.64 UR36, c[0x0][0x208] ;  /* 0x0000820000247ab9 */ /* 0x000fe20000000a00 */
[----:B------:R-:W-:-:S04]  /*10b0*/  ISETP.NE.U32.AND P0, PT, RZ, UR4, PT ;  /* 0x00000004ff007c0c */ /* 0x000fc8000bf05070 */
[----:B------:R-:W-:-:S13]  /*10c0*/  ISETP.NE.AND.EX P0, PT, RZ, UR5, PT, P0 ;  /* 0x00000005ff007c0c */ /* 0x000fda000bf05300 */
[----:B------:R-:W-:Y:S05]  /*10d0*/  @!P0 BRA `(.L_x_11) ;  /* 0x00000000001c8947 */ /* 0x000fea0003800000 */
[----:B------:R-:W1:Y:S02]  /*10e0*/  LDC.64 R2, c[0x0][0x598] ;  /* 0x00016600ff027b82 */ /* 0x000e640000000a00 */
[----:B-1----:R-:W2:Y:S02]  /*10f0*/  LDG.E.64 R2, desc[UR36][R2.64] ;  /* 0x0000002402027981 */ /* 0x002ea4000c1e1b00 */
[----:B--2---:R-:W-:-:S04]  /*1100*/  ISETP.NE.U32.AND P0, PT, R2, RZ, PT ;  /* 0x000000ff0200720c */ /* 0x004fc80003f05070 */
[----:B------:R-:W-:-:S13]  /*1110*/  ISETP.NE.AND.EX P0, PT, R3, RZ, PT, P0 ;  /* 0x000000ff0300720c */ /* 0x000fda0003f05300 */
[----:B------:R-:W-:Y:S05]  /*1120*/  @!P0 BRA `(.L_x_11) ;  /* 0x0000000000088947 */ /* 0x000fea0003800000 */
[----:B------:R1:W5:Y:S01]  /*1130*/  LD.E R2, desc[UR36][R2.64] ;  /* 0x0000002402027980 */ /* 0x000362000c101900 */
[----:B------:R-:W-:Y:S05]  /*1140*/  BRA `(.L_x_12) ;  /* 0x0000000000247947 */ /* 0x000fea0003800000 */
.L_x_11:
[----:B------:R-:W-:Y:S02]  /*1150*/  ULDC.64 UR4, c[0x0][0x588] ;  /* 0x0001620000047ab9 */ /* 0x000fe40000000a00 */
[----:B------:R-:W-:-:S04]  /*1160*/  ISETP.NE.U32.AND P0, PT, RZ, UR4, PT ;  /* 0x00000004ff007c0c */ /* 0x000fc8000bf05070 */
[----:B------:R-:W-:-:S13]  /*1170*/  ISETP.NE.AND.EX P0, PT, RZ, UR5, PT, P0 ;  /* 0x00000005ff007c0c */ /* 0x000fda000bf05300 */
[----:B------:R-:W-:Y:S05]  /*1180*/  @!P0 BRA `(.L_x_13) ;  /* 0x00000000000c8947 */ /* 0x000fea0003800000 */
[----:B------:R-:W1:Y:S02]  /*1190*/  LDC.64 R2, c[0x0][0x588] ;  /* 0x00016200ff027b82 */ /* 0x000e640000000a00 */
[----:B-1----:R2:W5:Y:S01]  /*11a0*/  LDG.E R2, desc[UR36][R2.64] ;  /* 0x0000002402027981 */ /* 0x002562000c1e1900 */
[----:B------:R-:W-:Y:S05]  /*11b0*/  BRA `(.L_x_12) ;  /* 0x0000000000087947 */ /* 0x000fea0003800000 */
.L_x_13:
[----:B------:R-:W-:Y:S02]  /*11c0*/  ULDC UR4, c[0x0][0x580] ;  /* 0x0001600000047ab9 */ /* 0x000fe40000000800 */
[----:B------:R-:W-:-:S07]  /*11d0*/  MOV R2, UR4 ;  /* 0x0000000400027c02 */ /* 0x000fce0008000f00 */
.L_x_12:
[----:B------:R-:W-:Y:S02]  /*11e0*/  ULDC.64 UR4, c[0x0][0x5a0] ;  /* 0x0001680000047ab9 */ /* 0x000fe40000000a00 */
[----:B------:R-:W-:-:S04]  /*11f0*/  ISETP.NE.U32.AND P0, PT, RZ, UR4, PT ;  /* 0x00000004ff007c0c */ /* 0x000fc8000bf05070 */
[----:B------:R-:W-:-:S13]  /*1200*/  ISETP.NE.AND.EX P0, PT, RZ, UR5, PT, P0 ;  /* 0x00000005ff007c0c */ /* 0x000fda000bf05300 */
[----:B------:R-:W-:Y:S05]  /*1210*/  @!P0 BRA `(.L_x_14) ;  /* 0x00000000001c8947 */ /* 0x000fea0003800000 */
[----:B------:R-:W3:Y:S02]  /*1220*/  LDC.64 R4, c[0x0][0x5a0] ;  /* 0x00016800ff047b82 */ /* 0x000ee40000000a00 */
[----:B---3--:R-:W3:Y:S02]  /*1230*/  LDG.E.64 R4, desc[UR36][R4.64] ;  /* 0x0000002404047981 */ /* 0x008ee4000c1e1b00 */
[----:B---3--:R-:W-:-:S04]  /*1240*/  ISETP.NE.U32.AND P0, PT, R4, RZ, PT ;  /* 0x000000ff0400720c */ /* 0x008fc80003f05070 */
[----:B------:R-:W-:-:S13]  /*1250*/  ISETP.NE.AND.EX P0, PT, R5, RZ, PT, P0 ;  /* 0x000000ff0500720c */ /* 0x000fda0003f05300 */
[----:B------:R-:W-:Y:S05]  /*1260*/  @!P0 BRA `(.L_x_14) ;  /* 0x0000000000088947 */ /* 0x000fea0003800000 */
[----:B------:R3:W5:Y:S01]  /*1270*/  LD.E R16, desc[UR36][R4.64] ;  /* 0x0000002404107980 */ /* 0x000762000c101900 */
[----:B------:R-:W-:Y:S05]  /*1280*/  BRA `(.L_x_15) ;  /* 0x0000000000247947 */ /* 0x000fea0003800000 */
.L_x_14:
[----:B------:R-:W-:Y:S02]  /*1290*/  ULDC.64 UR4, c[0x0][0x590] ;  /* 0x0001640000047ab9 */ /* 0x000fe40000000a00 */
[----:B------:R-:W-:-:S04]  /*12a0*/  ISETP.NE.U32.AND P0, PT, RZ, UR4, PT ;  /* 0x00000004ff007c0c */ /* 0x000fc8000bf05070 */
[----:B------:R-:W-:-:S13]  /*12b0*/  ISETP.NE.AND.EX P0, PT, RZ, UR5, PT, P0 ;  /* 0x00000005ff007c0c */ /* 0x000fda000bf05300 */
[----:B------:R-:W-:Y:S05]  /*12c0*/  @!P0 BRA `(.L_x_16) ;  /* 0x00000000000c8947 */ /* 0x000fea0003800000 */
[----:B------:R-:W3:Y:S02]  /*12d0*/  LDC.64 R4, c[0x0][0x590] ;  /* 0x00016400ff047b82 */ /* 0x000ee40000000a00 */
[----:B---3--:R4:W5:Y:S01]  /*12e0*/  LDG.E R16, desc[UR36][R4.64] ;  /* 0x0000002404107981 */ /* 0x008962000c1e1900 */
[----:B------:R-:W-:Y:S05]  /*12f0*/  BRA `(.L_x_15) ;  /* 0x0000000000087947 */ /* 0x000fea0003800000 */
.L_x_16:
[----:B------:R-:W-:Y:S02]  /*1300*/  ULDC UR4, c[0x0][0x584] ;  /* 0x0001610000047ab9 */ /* 0x000fe40000000800 */
[----:B------:R-:W-:-:S07]  /*1310*/  IMAD.U32 R16, RZ, RZ, UR4 ;  /* 0x00000004ff107e24 */ /* 0x000fce000f8e00ff */
.L_x_15:
[----:B------:R-:W-:-:S13]  /*1320*/  LOP3.LUT P0, RZ, R0, 0xff, RZ, 0xc0, !PT ;  /* 0x000000ff00ff7812 */ /* 0x000fda000780c0ff */
[----:B------:R-:W-:Y:S05]  /*1330*/  @!P0 EXIT ;  /* 0x000000000000894d */ /* 0x000fea0003800000 */
[----:B------:R-:W-:Y:S01]  /*1340*/  ULDC UR4, c[0x0][0x28c] ;  /* 0x0000a30000047ab9 */ /* 0x000fe20000000800 */
[----:B------:R-:W-:Y:S01]  /*1350*/  UMOV UR38, URZ ;  /* 0x0000003f00267c82 */ /* 0x000fe20008000000 */
[----:B------:R-:W-:Y:S01]  /*1360*/  UIADD3 UR4, UR4, 0x3f, URZ ;  /* 0x0000003f04047890 */ /* 0x000fe2000fffe03f */
[----:B------:R-:W-:-:S03]  /*1370*/  UMOV UR39, URZ ;  /* 0x0000003f00277c82 */ /* 0x000fc60008000000 */
[----:B------:R-:W-:-:S04]  /*1380*/  USHF.R.S32.HI UR5, URZ, 0x1f, UR4 ;  /* 0x0000001f3f057899 */ /* 0x000fc80008011404 */
[----:B------:R-:W-:-:S04]  /*1390*/  ULEA.HI UR5, UR5, UR4, URZ, 0x6 ;  /* 0x0000000405057291 */ /* 0x000fc8000f8f303f */
[----:B------:R-:W-:-:S12]  /*13a0*/  USHF.R.S32.HI UR44, URZ, 0x6, UR5 ;  /* 0x000000063f2c7899 */ /* 0x000fd80008011405 */
.L_x_546:
[----:B------:R-:W0:Y:S01]  /*13b0*/  S2R R0, SR_TID.X ;  /* 0x0000000000007919 */ /* 0x000e220000002100 */
[----:B-1----:R-:W1:Y:S01]  /*13c0*/  S2UR UR7, SR_CgaCtaId ;  /* 0x00000000000779c3 */ /* 0x002e620000008800 */
[----:B------:R-:W-:Y:S02]  /*13d0*/  UMOV UR6, 0x400 ;  /* 0x0000040000067882 */ /* 0x000fe40000000000 */
[----:B-1----:R-:W-:Y:S01]  /*13e0*/  ULEA UR6, UR7, UR6, 0x18 ;  /* 0x0000000607067291 */ /* 0x002fe2000f8ec03f */
[----:B0-----:R-:W-:-:S04]  /*13f0*/  LOP3.LUT R0, R0, 0x80, RZ, 0xc0, !PT ;  /* 0x0000008000007812 */ /* 0x001fc800078ec0ff */
[----:B------:R-:W-:-:S06]  /*1400*/  SHF.R.U32.HI R0, RZ, 0x7, R0 ;  /* 0x00000007ff007819 */ /* 0x000fcc0000011600 */
[----:B------:R-:W0:Y:S02]  /*1410*/  SHFL.IDX PT, R0, R0, RZ, 0x1f ;  /* 0x00001fff00007589 */ /* 0x000e2400000e0000 */
[----:B0-----:R-:W-:-:S13]  /*1420*/  R2UR UR4, R0 ;  /* 0x00000000000472ca */ /* 0x001fda00000e0000 */
[----:B------:R-:W-:-:S04]  /*1430*/  ULEA.HI UR5, UR4, UR4, URZ, 0x1 ;  /* 0x0000000404057291 */ /* 0x000fc8000f8f083f */
[----:B------:R-:W-:-:S04]  /*1440*/  ULOP3.LUT UR5, UR5, 0x7fffe, URZ, 0xc0, !UPT ;  /* 0x0007fffe05057892 */ /* 0x000fc8000f8ec03f */
[----:B------:R-:W-:-:S03]  /*1450*/  UIADD3 UR5, UR4, -UR5, URZ ;  /* 0x8000000504057290 */ /* 0x000fc6000fffe03f */
[----:B------:R-:W-:Y:S01]  /*1460*/  ULDC UR4, c[0x0][0x28c] ;  /* 0x0000a30000047ab9 */ /* 0x000fe20000000800 */
[----:B------:R-:W-:Y:S01]  /*1470*/  ULEA UR5, UR5, UR6, 0xd ;  /* 0x0000000605057291 */ /* 0x000fe2000f8e683f */
[----:B------:R-:W-:-:S03]  /*1480*/  ISETP.LT.AND P0, PT, RZ, UR4, PT ;  /* 0x00000004ff007c0c */ /* 0x000fc6000bf01270 */
[----:B------:R-:W-:-:S04]  /*1490*/  UIADD3 UR5, UR5, 0x100, URZ ;  /* 0x0000010005057890 */ /* 0x000fc8000fffe03f */
[----:B------:R-:W-:-:S04]  /*14a0*/  USHF.R.U32.HI UR5, URZ, 0x4, UR5 ;  /* 0x000000043f057899 */ /* 0x000fc80008011605 */
[----:B------:R-:W-:Y:S02]  /*14b0*/  ULOP3.LUT UR46, UR5, 0x3fff, URZ, 0xc0, !UPT ;  /* 0x00003fff052e7892 */ /* 0x000fe4000f8ec03f */
[----:B---3--:R-:W-:Y:S10]  /*14c0*/  @P0 BRA `(.L_x_17) ;  /* 0x0000000000400947 */ /* 0x008ff40003800000 */
[----:B------:R-:W-:Y:S01]  /*14d0*/  MOV R0, 0x0 ;  /* 0x0000000000007802 */ /* 0x000fe20000000f00 */
[----:B------:R-:W-:Y:S01]  /*14e0*/  ULDC.64 UR4, c[0x4][0x68] ;  /* 0x01001a0000047ab9 */ /* 0x000fe20000000a00 */
[----:B------:R-:W-:Y:S01]  /*14f0*/  ULDC.64 UR6, c[0x4][0x8] ;  /* 0x0100020000067ab9 */ /* 0x000fe20000000a00 */
[----:B---34-:R-:W-:Y:S01]  /*1500*/  IMAD.U32 R4, RZ, RZ, UR4 ;  /* 0x00000004ff047e24 */ /* 0x018fe2000f8e00ff */
[----:B------:R0:W1:Y:S01]  /*1510*/  LDC.64 R14, c[0x4][R0] ;  /* 0x01000000000e7b82 */ /* 0x0000620000000a00 */
[----:B------:R-:W-:Y:S01]  /*1520*/  IMAD.U32 R5, RZ, RZ, UR5 ;  /* 0x00000005ff057e24 */ /* 0x000fe2000f8e00ff */
[----:B------:R-:W-:Y:S01]  /*1530*/  ULDC.64 UR4, c[0x4][0x70] ;  /* 0x01001c0000047ab9 */ /* 0x000fe20000000a00 */
[----:B------:R-:W-:Y:S01]  /*1540*/  IMAD.U32 R10, RZ, RZ, UR6 ;  /* 0x00000006ff0a7e24 */ /* 0x000fe2000f8e00ff */
[----:B------:R-:W-:Y:S01]  /*1550*/  MOV R6, UR4 ;  /* 0x0000000400067c02 */ /* 0x000fe20008000f00 */
[----:B------:R-:W-:Y:S01]  /*1560*/  IMAD.U32 R7, RZ, RZ, UR5 ;  /* 0x00000005ff077e24 */ /* 0x000fe2000f8e00ff */
[----:B------:R-:W-:Y:S01]  /*1570*/  MOV R8, 0x1e1 ;  /* 0x000001e100087802 */ /* 0x000fe20000000f00 */
[----:B------:R-:W-:-:S02]  /*1580*/  IMAD.U32 R11, RZ, RZ, UR7 ;  /* 0x00000007ff0b7e24 */ /* 0x000fc4000f8e00ff */
[----:B------:R-:W-:Y:S02]  /*1590*/  IMAD.MOV.U32 R12, RZ, RZ, 0x1 ;  /* 0x00000001ff0c7424 */ /* 0x000fe400078e00ff */
[----:B0-----:R-:W-:-:S07]  /*15a0*/  IMAD.MOV.U32 R13, RZ, RZ, RZ ;  /* 0x000000ffff0d7224 */ /* 0x001fce00078e00ff */
[----:B------:R-:W-:-:S07]  /*15b0*/  LEPC R20, `(.L_x_17) ;  /* 0x000000001014794e */ /* 0x000fce0000000000 */
[----:B-12--5:R-:W-:Y:S05]  /*15c0*/  CALL.ABS.NOINC R14 ;  /* 0x000000000e007343 */ /* 0x026fea0003c00000 */
.L_x_17:
[----:B------:R-:W-:-:S06]  /*15d0*/  ULOP3.LUT UR4, UR40, 0x1, URZ, 0xfc, !UPT ;  /* 0x0000000128047892 */ /* 0x000fcc000f8efc3f */
[----:B------:R-:W-:-:S05]  /*15e0*/  IMAD.U32 R0, RZ, RZ, UR4 ;  /* 0x00000004ff007e24 */ /* 0x000fca000f8e00ff */
[----:B------:R-:W-:-:S13]  /*15f0*/  ISETP.NE.AND P0, PT, R0, 0x3, PT ;  /* 0x000000030000780c */ /* 0x000fda0003f05270 */
[----:B------:R-:W-:Y:S05]  /*1600*/  @!P0 BRA `(.L_x_18) ;  /* 0x0000000000048947 */ /* 0x000fea0003800000 */
[----:B------:R-:W-:Y:S01]  /*1610*/  BPT.TRAP 0x1 ;  /* 0x000000040000795c */ /* 0x000fe20000300000 */
.L_x_18:
[----:B------:R-:W0:Y:S01]  /*1620*/  S2UR UR5, SR_CgaCtaId ;  /* 0x00000000000579c3 */ /* 0x000e220000008800 */
[----:B------:R-:W-:Y:S01]  /*1630*/  UMOV UR4, 0x400 ;  /* 0x0000040000047882 */ /* 0x000fe20000000000 */
[----:B---34-:R-:W-:Y:S01]  /*1640*/  MOV R5, UR39 ;  /* 0x0000002700057c02 */ /* 0x018fe20008000f00 */
[----:B--2---:R-:W-:-:S05]  /*1650*/  IMAD.U32 R3, RZ, RZ, UR38 ;  /* 0x00000026ff037e24 */ /* 0x004fca000f8e00ff */
[----:B------:R-:W-:Y:S01]  /*1660*/  SHF.L.U32 R3, R3, 0x1f, RZ ;  /* 0x0000001f03037819 */ /* 0x000fe200000006ff */
[----:B0-----:R-:W-:-:S06]  /*1670*/  ULEA UR4, UR5, UR4, 0x18 ;  /* 0x0000000405047291 */ /* 0x001fcc000f8ec03f */
[----:B------:R-:W-:-:S04]  /*1680*/  IMAD.U32 R0, RZ, RZ, UR4 ;  /* 0x00000004ff007e24 */ /* 0x000fc8000f8e00ff */
[----:B------:R-:W-:-:S04]  /*1690*/  IMAD R4, R5, 0x8, R0 ;  /* 0x0000000805047824 */ /* 0x000fc800078e0200 */
[----:B------:R0:W1:Y:S01]  /*16a0*/  SYNCS.PHASECHK.TRANS64.TRYWAIT P1, [R4+URZ], R3 ;  /* 0x00000003040075a7 */ /* 0x000062000802017f */
[----:B------:R-:W-:Y:S05]  /*16b0*/  @!P0 BRA `(.L_x_19) ;  /* 0x0000000000048947 */ /* 0x000fea0003800000 */
[----:B------:R-:W-:Y:S01]  /*16c0*/  BPT.TRAP 0x1 ;  /* 0x000000040000795c */ /* 0x000fe20000300000 */
.L_x_19:
[----:B-1----:R-:W-:Y:S05]  /*16d0*/  @P1 BRA `(.L_x_20) ;  /* 0x0000000000081947 */ /* 0x002fea0003800000 */
[----:B------:R-:W1:Y:S02]  /*16e0*/  SYNCS.PHASECHK.TRANS64.TRYWAIT P1, [R4+URZ], R3 ;  /* 0x00000003040075a7 */ /* 0x000e64000802017f */
[----:B-1----:R-:W-:Y:S05]  /*16f0*/  @!P1 BRA `(.L_x_21) ;  /* 0x000001a000f89947 */ /* 0x002fea0003800000 */
.L_x_20:
[----:B------:R-:W-:-:S04]  /*1700*/  UISETP.LT.AND UP0, UPT, UR44, 0x1, UPT ;  /* 0x000000012c00788c */ /* 0x000fc8000bf01270 */
[----:B------:R-:W-:-:S06]  /*1710*/  USEL UR4, UR44, 0x1, UP0 ;  /* 0x000000012c047887 */ /* 0x000fcc0008000000 */
[----:B01----:R-:W-:Y:S01]  /*1720*/  MOV R3, UR4 ;  /* 0x0000000400037c02 */ /* 0x003fe20008000f00 */
[----:B------:R-:W-:Y:S05]  /*1730*/  WARPSYNC.ALL ;  /* 0x0000000000007948 */ /* 0x000fea0003800000 */
[----:B------:R-:W-:-:S04]  /*1740*/  IADD3 R3, -R3, UR44, RZ ;  /* 0x0000002c03037c10 */ /* 0x000fc8000fffe1ff */
[----:B------:R-:W-:Y:S02]  /*1750*/  ISETP.GE.AND P1, PT, R3, 0x1, PT ;  /* 0x000000010300780c */ /* 0x000fe40003f26270 */
[----:B------:R-:W-:Y:S01]  /*1760*/  R2UR UR4, R0 ;  /* 0x00000000000472ca */ /* 0x000fe200000e0000 */
[----:B------:R-:W-:Y:S01]  /*1770*/  WARPGROUP.ARRIVE ;  /* 0x00000000000079c5 */ /* 0x000fe20000000000 */
[----:B------:R-:W-:Y:S01]  /*1780*/  UMOV UR9, 0x40000040 ;  /* 0x4000004000097882 */ /* 0x000fe20000000000 */
[----:B------:R-:W-:Y:S01]  /*1790*/  UMOV UR11, 0x40000040 ;  /* 0x40000040000b7882 */ /* 0x000fe20000000000 */
[----:B------:R-:W-:Y:S04]  /*17a0*/  STL [R1+0x2c8], R17 ;  /* 0x0002c81101007387 */ /* 0x000fe80000100800 */
[----:B-----5:R-:W-:Y:S04]  /*17b0*/  STL [R1+0x2c4], R16 ;  /* 0x0002c41001007387 */ /* 0x020fe80000100800 */
[----:B------:R0:W-:Y:S01]  /*17c0*/  STL [R1+0x2c0], R3 ;  /* 0x0002c00301007387 */ /* 0x0001e20000100800 */
[----:B------:R-:W-:-:S03]  /*17d0*/  UIADD3 UR4, UR4, 0x18100, URZ ;  /* 0x0001810004047890 */ /* 0x000fc6000fffe03f */
[----:B------:R1:W-:Y:S01]  /*17e0*/  STL [R1+0x2bc], R2 ;  /* 0x0002bc0201007387 */ /* 0x0003e20000100800 */
[----:B------:R-:W-:-:S03]  /*17f0*/  USHF.R.U32.HI UR4, URZ, 0x4, UR4 ;  /* 0x000000043f047899 */ /* 0x000fc60008011604 */
[----:B------:R2:W-:Y:S01]  /*1800*/  STL [R1+0x2cc], R0 ;  /* 0x0002cc0001007387 */ /* 0x0005e20000100800 */
[----:B------:R-:W-:Y:S02]  /*1810*/  ULOP3.LUT UR5, UR4, 0x3fff, URZ, 0xc0, !UPT ;  /* 0x00003fff04057892 */ /* 0x000fe4000f8ec03f */
[----:B------:R-:W-:Y:S02]  /*1820*/  ULOP3.LUT UR4, UR46, 0x10000, URZ, 0xfc, !UPT ;  /* 0x000100002e047892 */ /* 0x000fe4000f8efc3f */
[----:B------:R-:W-:Y:S02]  /*1830*/  ULOP3.LUT UR5, UR5, 0x10000, URZ, 0xfc, !UPT ;  /* 0x0001000005057892 */ /* 0x000fe4000f8efc3f */
[----:B------:R-:W-:Y:S02]  /*1840*/  ULEA UR6, UR39, UR4, 0xb ;  /* 0x0000000427067291 */ /* 0x000fe4000f8e583f */
[----:B------:R-:W-:-:S05]  /*1850*/  ULEA UR7, UR39, UR5, 0xb ;  /* 0x0000000527077291 */ /* 0x000fca000f8e583f */
[----:B------:R-:W-:Y:S02]  /*1860*/  UMOV UR8, UR6 ;  /* 0x0000000600087c82 */ /* 0x000fe40008000000 */
[----:B------:R-:W-:Y:S02]  /*1870*/  UMOV UR10, UR7 ;  /* 0x00000007000a7c82 */ /* 0x000fe40008000000 */
[----:B------:R-:W-:Y:S01]  /*1880*/  HGMMA.64x256x16.F32 R24, gdesc[UR8], RZ, !UPT, gsb0 ;  /* 0x03e00000081879f0 */ /* 0x000fe2000c0008ff */
[----:B------:R-:W-:Y:S01]  /*1890*/  UIADD3 UR8, UR6, 0x400, URZ ;  /* 0x0000040006087890 */ /* 0x000fe2000fffe03f */
[----:B------:R-:W-:Y:S01]  /*18a0*/  UMOV UR9, 0x40000040 ;  /* 0x4000004000097882 */ /* 0x000fe20000000000 */
[----:B------:R-:W-:Y:S02]  /*18b0*/  WARPGROUP.DEPBAR.LE gsb0, 0x0 ;  /* 0x00008000000079c5 */ /* 0x000fe40000010000 */
[----:B------:R-:W-:Y:S01]  /*18c0*/  STL.64 [R1], R24 ;  /* 0x0000001801007387 */ /* 0x000fe20000100a00 */
[----:B------:R-:W-:Y:S01]  /*18d0*/  IMAD.MOV.U32 R235, RZ, RZ, R46 ;  /* 0x000000ffffeb7224 */ /* 0x000fe200078e002e */
[----:B------:R-:W-:Y:S01]  /*18e0*/  MOV R232, R49 ;  /* 0x0000003100e87202 */ /* 0x000fe20000000f00 */
[----:B------:R-:W-:Y:S01]  /*18f0*/  IMAD.MOV.U32 R234, RZ, RZ, R47 ;  /* 0x000000ffffea7224 */ /* 0x000fe200078e002f */
[----:B------:R-:W-:Y:S01]  /*1900*/  STL.64 [R1+0x8], R26 ;  /* 0x0000081a01007387 */ /* 0x000fe20000100a00 */
        /* <DEDUP_REMOVED lines=65> */
[----:B0-----:R-:W-:Y:S01]  /*1d20*/  MOV R3, R149 ;  /* 0x0000009500037202 */ /* 0x001fe20000000f00 */
[----:B------:R-:W-:Y:S01]  /*1d30*/  IMAD.MOV.U32 R176, RZ, RZ, R92 ;  /* 0x000000ffffb07224 */ /* 0x000fe200078e005c */
[----:B------:R0:W-:Y:S01]  /*1d40*/  STL.64 [R1+0x50], R44 ;  /* 0x0000502c01007387 */ /* 0x0001e20000100a00 */
[----:B------:R-:W-:-:S02]  /*1d50*/  IMAD.MOV.U32 R178, RZ, RZ, R94 ;  /* 0x000000ffffb27224 */ /* 0x000fc400078e005e */
[----:B------:R-:W-:Y:S01]  /*1d60*/  IMAD.MOV.U32 R179, RZ, RZ, R95 ;  /* 0x000000ffffb37224 */ /* 0x000fe200078e005f */
[----:B------:R-:W-:Y:S01]  /*1d70*/  STL [R1+0x580], R152 ;  /* 0x0005809801007387 */ /* 0x000fe20000100800 */
[----:B------:R-:W-:Y:S02]  /*1d80*/  IMAD.MOV.U32 R180, RZ, RZ, R96 ;  /* 0x000000ffffb47224 */ /* 0x000fe400078e0060 */
[----:B------:R-:W-:Y:S02]  /*1d90*/  IMAD.MOV.U32 R182, RZ, RZ, R98 ;  /* 0x000000ffffb67224 */ /* 0x000fe400078e0062 */
[----:B------:R-:W-:Y:S02]  /*1da0*/  IMAD.MOV.U32 R183, RZ, RZ, R99 ;  /* 0x000000ffffb77224 */ /* 0x000fe400078e0063 */
[----:B------:R-:W-:Y:S02]  /*1db0*/  IMAD.MOV.U32 R184, RZ, RZ, R100 ;  /* 0x000000ffffb87224 */ /* 0x000fe400078e0064 */
[----:B------:R-:W-:-:S02]  /*1dc0*/  IMAD.MOV.U32 R186, RZ, RZ, R102 ;  /* 0x000000ffffba7224 */ /* 0x000fc400078e0066 */
[----:B------:R-:W-:Y:S02]  /*1dd0*/  IMAD.MOV.U32 R187, RZ, RZ, R103 ;  /* 0x000000ffffbb7224 */ /* 0x000fe400078e0067 */
        /* <DEDUP_REMOVED lines=34> */
[----:B-1----:R-:W-:-:S02]  /*2000*/  IMAD.MOV.U32 R2, RZ, RZ, R150 ;  /* 0x000000ffff027224 */ /* 0x002fc400078e0096 */
[----:B--2---:R-:W-:Y:S02]  /*2010*/  IMAD.MOV.U32 R0, RZ, RZ, R151 ;  /* 0x000000ffff007224 */ /* 0x004fe400078e0097 */
[----:B0-----:R-:W-:-:S06]  /*2020*/  WARPGROUP.ARRIVE ;  /* 0x00000000000079c5 */ /* 0x001fcc0000000000 */
[----:B------:R-:W-:Y:S03]  /*2030*/  HGMMA.64x256x16.F32 R24, gdesc[UR8], RZ, !UPT, gsb0 ;  /* 0x03e00000081879f0 */ /* 0x000fe6000c0008ff */
[----:B------:R-:W-:Y:S02]  /*2040*/  WARPGROUP.DEPBAR.LE gsb0, 0x0 ;  /* 0x00008000000079c5 */ /* 0x000fe40000010000 */
[----:B------:R-:W-:Y:S04]  /*2050*/  STL.64 [R1+0x578], R150 ;  /* 0x0005789601007387 */ /* 0x000fe80000100a00 */
        /* <DEDUP_REMOVED lines=20> */
[----:B------:R0:W-:Y:S04]  /*21a0*/  STL.64 [R1+0x4d0], R108 ;  /* 0x0004d06c01007387 */ /* 0x0001e80000100a00 */
[----:B0-----:R-:W2:Y:S04]  /*21b0*/  LDL.LU R108, [R1] ;  /* 0x00000000016c7983 */ /* 0x001ea80000300800 */
[----:B------:R-:W2:Y:S04]  /*21c0*/  LDL.LU R109, [R1+0x4] ;  /* 0x00000400016d7983 */ /* 0x000ea80000300800 */
        /* <DEDUP_REMOVED lines=19> */
[----:B------:R-:W2:Y:S01]  /*2300*/  LDL.LU R129, [R1+0x54] ;  /* 0x0000540001817983 */ /* 0x000ea20000300800 */
        /* <DEDUP_REMOVED lines=21> */
[----:B------:R-:W-:Y:S01]  /*2460*/  UIADD3 UR8, UR6, 0x2, URZ ;  /* 0x0000000206087890 */ /* 0x000fe2000fffe03f */
[----:B------:R-:W-:Y:S01]  /*2470*/  IMAD.MOV.U32 R145, RZ, RZ, R220 ;  /* 0x000000ffff917224 */ /* 0x000fe200078e00dc */
[----:B------:R-:W-:Y:S01]  /*2480*/  UIADD3 UR10, UR7, 0x2, URZ ;  /* 0x00000002070a7890 */ /* 0x000fe2000fffe03f */
[----:B------:R-:W-:Y:S01]  /*2490*/  IMAD.MOV.U32 R146, RZ, RZ, R219 ;  /* 0x000000ffff927224 */ /* 0x000fe200078e00db */
[----:B------:R-:W-:Y:S01]  /*24a0*/  MOV R219, R17 ;  /* 0x0000001100db7202 */ /* 0x000fe20000000f00 */
[----:B------:R-:W-:Y:S01]  /*24b0*/  IMAD.MOV.U32 R148, RZ, RZ, R217 ;  /* 0x000000ffff947224 */ /* 0x000fe200078e00d9 */
[----:B------:R-:W-:Y:S01]  /*24c0*/  UMOV UR9, 0x40000040 ;  /* 0x4000004000097882 */ /* 0x000fe20000000000 */
[----:B------:R-:W-:Y:S01]  /*24d0*/  IMAD.MOV.U32 R149, RZ, RZ, R216 ;  /* 0x000000ffff957224 */ /* 0x000fe200078e00d8 */
[----:B------:R-:W-:Y:S01]  /*24e0*/  UMOV UR11, 0x40000040 ;  /* 0x40000040000b7882 */ /* 0x000fe20000000000 */
[----:B------:R-:W-:Y:S01]  /*24f0*/  IMAD.MOV.U32 R150, RZ, RZ, R215 ;  /* 0x000000ffff967224 */ /* 0x000fe200078e00d7 */
[----:B------:R-:W-:Y:S01]  /*2500*/  MOV R215, R21 ;  /* 0x0000001500d77202 */ /* 0x000fe20000000f00 */
        /* <DEDUP_REMOVED lines=17> */
[----:B------:R-:W-:-:S06]  /*2620*/  IMAD.MOV.U32 R234, RZ, RZ, R2 ;  /* 0x000000ffffea7224 */ /* 0x000fcc00078e0002 */
[----:B--2---:R-:W-:-:S06]  /*2630*/  WARPGROUP.ARRIVE ;  /* 0x00000000000079c5 */ /* 0x004fcc0000000000 */
[----:B------:R-:W-:Y:S03]  /*2640*/  HGMMA.64x256x16.F32 R108, gdesc[UR8], R108, gsb0 ;  /* 0x03e00000086c79f0 */ /* 0x000fe6000800086c */
[----:B------:R-:W-:Y:S02]  /*2650*/  WARPGROUP.DEPBAR.LE gsb0, 0x0 ;  /* 0x00008000000079c5 */ /* 0x000fe40000010000 */
[----:B------:R-:W-:Y:S04]  /*2660*/  STL.64 [R1], R108 ;  /* 0x0000006c01007387 */ /* 0x000fe80000100a00 */
        /* <DEDUP_REMOVED lines=63> */
[----:B0-----:R-:W2:Y:S04]  /*2a60*/  LDL.LU R152, [R1+0x580] ;  /* 0x0005800001987983 */ /* 0x001ea80000300800 */
[----:B------:R-:W3:Y:S04]  /*2a70*/  LDL.LU.64 R150, [R1+0x578] ;  /* 0x0005780001967983 */ /* 0x000ee80000300a00 */
        /* <DEDUP_REMOVED lines=20> */
[----:B------:R-:W3:Y:S01]  /*2bc0*/  LDL.LU.64 R108, [R1+0x4d0] ;  /* 0x0004d000016c7983 */ /* 0x000ee20000300a00 */
[----:B------:R-:W-:Y:S01]  /*2bd0*/  UIADD3 UR8, UR6, 0x402, URZ ;  /* 0x0000040206087890 */ /* 0x000fe2000fffe03f */
[----:B------:R-:W-:Y:S01]  /*2be0*/  UMOV UR9, 0x40000040 ;  /* 0x4000004000097882 */ /* 0x000fe20000000000 */
[----:B---3--:R-:W-:-:S07]  /*2bf0*/  WARPGROUP.ARRIVE ;  /* 0x00000000000079c5 */ /* 0x008fce0000000000 */
[----:B------:R-:W-:Y:S03]  /*2c00*/  HGMMA.64x256x16.F32 R24, gdesc[UR8], R24, gsb0 ;  /* 0x03e00000081879f0 */ /* 0x000fe60008000818 */
        /* <DEDUP_REMOVED lines=65> */
[----:B0-----:R-:W3:Y:S04]  /*3020*/  LDL.LU.64 R24, [R1] ;  /* 0x0000000001187983 */ /* 0x001ee80000300a00 */
        /* <DEDUP_REMOVED lines=63> */
[----:B------:R-:W-:-:S02]  /*3420*/  UIADD3 UR8, UR6, 0x4, URZ ;  /* 0x0000000406087890 */ /* 0x000fc4000fffe03f */
[----:B------:R-:W-:Y:S01]  /*3430*/  UIADD3 UR10, UR7, 0x4, URZ ;  /* 0x00000004070a7890 */ /* 0x000fe2000fffe03f */
[----:B------:R-:W-:Y:S01]  /*3440*/  UMOV UR9, 0x40000040 ;  /* 0x4000004000097882 */ /* 0x000fe20000000000 */
[----:B------:R-:W-:Y:S01]  /*3450*/  UMOV UR11, 0x40000040 ;  /* 0x40000040000b7882 */ /* 0x000fe20000000000 */
[----:B---3--:R-:W-:-:S06]  /*3460*/  WARPGROUP.ARRIVE ;  /* 0x00000000000079c5 */ /* 0x008fcc0000000000 */
[----:B------:R-:W-:Y:S03]  /*3470*/  HGMMA.64x256x16.F32 R24, gdesc[UR8], R24, gsb0 ;  /* 0x03e00000081879f0 */ /* 0x000fe60008000818 */
        /* <DEDUP_REMOVED lines=41> */
[----:B------:R0:W-:Y:S01]  /*3710*/  STL.64 [R1+0x50], R44 ;  /* 0x0000502c01007387 */ /* 0x0001e20000100a00 */
[----:B------:R-:W-:Y:S01]  /*3720*/  IMAD.MOV.U32 R208, RZ, RZ, R124 ;  /* 0x000000ffffd07224 */ /* 0x000fe200078e007c */
[----:B------:R-:W-:Y:S01]  /*3730*/  MOV R193, R109 ;  /* 0x0000006d00c17202 */ /* 0x000fe20000000f00 */
[----:B------:R-:W-:Y:S01]  /*3740*/  IMAD.MOV.U32 R206, RZ, RZ, R122 ;  /* 0x000000ffffce7224 */ /* 0x000fe200078e007a */
[----:B------:R-:W3:Y:S01]  /*3750*/  LDL.LU.64 R150, [R1+0x4c8] ;  /* 0x0004c80001967983 */ /* 0x000ee20000300a00 */
        /* <DEDUP_REMOVED lines=60> */
[----:B------:R-:W-:-:S02]  /*3b20*/  IMAD.MOV.U32 R167, RZ, RZ, R83 ;  /* 0x000000ffffa77224 */ /* 0x000fc400078e0053 */
[----:B------:R-:W-:Y:S01]  /*3b30*/  IMAD.MOV.U32 R164, RZ, RZ, R80 ;  /* 0x000000ffffa47224 */ /* 0x000fe200078e0050 */
[----:B------:R-:W3:Y:S01]  /*3b40*/  LDL.LU.64 R118, [R1+0x448] ;  /* 0x0004480001767983 */ /* 0x000ee20000300a00 */
[----:B------:R-:W-:Y:S02]  /*3b50*/  IMAD.MOV.U32 R162, RZ, RZ, R78 ;  /* 0x000000ffffa27224 */ /* 0x000fe400078e004e */
[----:B------:R-:W-:Y:S01]  /*3b60*/  IMAD.MOV.U32 R163, RZ, RZ, R79 ;  /* 0x000000ffffa37224 */ /* 0x000fe200078e004f */
[----:B------:R-:W3:Y:S01]  /*3b70*/  LDL.LU.64 R116, [R1+0x440] ;  /* 0x0004400001747983 */ /* 0x000ee20000300a00 */
[----:B------:R-:W-:Y:S02]  /*3b80*/  IMAD.MOV.U32 R160, RZ, RZ, R76 ;  /* 0x000000ffffa07224 */ /* 0x000fe400078e004c */
        /* <DEDUP_REMOVED lines=58> */
[----:B0-----:R-:W3:Y:S04]  /*3f30*/  LDL.LU.64 R44, [R1+0x320] ;  /* 0x00032000012c7983 */ /* 0x001ee80000300a00 */
        /* <DEDUP_REMOVED lines=11> */
[----:B------:R-:W-:-:S02]  /*3ff0*/  UMOV UR9, 0x40000040 ;  /* 0x4000004000097882 */ /* 0x000fc40000000000 */
[----:B--2---:R-:W-:Y:S01]  /*4000*/  STL [R1+0x2b8], R152 ;  /* 0x0002b89801007387 */ /* 0x004fe20000100800 */
[----:B---3--:R-:W-:-:S06]  /*4010*/  WARPGROUP.ARRIVE ;  /* 0x00000000000079c5 */ /* 0x008fcc0000000000 */
        /* <DEDUP_REMOVED lines=61> */
[----:B------:R-:W-:-:S02]  /*43f0*/  IMAD.MOV.U32 R145, RZ, RZ, R225 ;  /* 0x000000ffff917224 */ /* 0x000fc400078e00e1 */
[----:B------:R-:W-:Y:S01]  /*4400*/  IMAD.MOV.U32 R146, RZ, RZ, R224 ;  /* 0x000000ffff927224 */ /* 0x000fe200078e00e0 */
[----:B------:R-:W-:Y:S01]  /*4410*/  MOV R224, R15 ;  /* 0x0000000f00e07202 */ /* 0x000fe20000000f00 */
[----:B------:R-:W-:Y:S02]  /*4420*/  IMAD.MOV.U32 R148, RZ, RZ, R222 ;  /* 0x000000ffff947224 */ /* 0x000fe400078e00de */
[----:B------:R-:W-:Y:S02]  /*4430*/  IMAD.MOV.U32 R149, RZ, RZ, R221 ;  /* 0x000000ffff957224 */ /* 0x000fe400078e00dd */
[----:B------:R-:W-:Y:S01]  /*4440*/  IMAD.MOV.U32 R150, RZ, RZ, R220 ;  /* 0x000000ffff967224 */ /* 0x000fe200078e00dc */
[----:B------:R-:W-:Y:S01]  /*4450*/  MOV R220, R21 ;  /* 0x0000001500dc7202 */ /* 0x000fe20000000f00 */
[----:B------:R-:W-:Y:S02]  /*4460*/  IMAD.MOV.U32 R152, RZ, RZ, R218 ;  /* 0x000000ffff987224 */ /* 0x000fe400078e00da */
[----:B------:R-:W-:-:S02]  /*4470*/  IMAD.MOV.U32 R130, RZ, RZ, R0 ;  /* 0x000000ffff827224 */ /* 0x000fc400078e0000 */
[----:B------:R-:W-:Y:S01]  /*4480*/  IMAD.MOV.U32 R132, RZ, RZ, R16 ;  /* 0x000000ffff847224 */ /* 0x000fe200078e0010 */
[----:B------:R-:W-:Y:S01]  /*4490*/  UIADD3 UR8, UR6, 0x6, URZ ;  /* 0x0000000606087890 */ /* 0x000fe2000fffe03f */
[----:B------:R-:W-:Y:S01]  /*44a0*/  IMAD.MOV.U32 R133, RZ, RZ, R3 ;  /* 0x000000ffff857224 */ /* 0x000fe200078e0003 */
[----:B------:R-:W-:Y:S01]  /*44b0*/  UIADD3 UR10, UR7, 0x6, URZ ;  /* 0x00000006070a7890 */ /* 0x000fe2000fffe03f */
[----:B------:R-:W-:Y:S01]  /*44c0*/  IMAD.MOV.U32 R134, RZ, RZ, R2 ;  /* 0x000000ffff867224 */ /* 0x000fe200078e0002 */
[----:B------:R-:W-:Y:S01]  /*44d0*/  UMOV UR9, 0x40000040 ;  /* 0x4000004000097882 */ /* 0x000fe20000000000 */
[----:B------:R-:W-:Y:S01]  /*44e0*/  IMAD.MOV.U32 R218, RZ, RZ, R23 ;  /* 0x000000ffffda7224 */ /* 0x000fe200078e0017 */
[----:B------:R-:W-:Y:S01]  /*44f0*/  UMOV UR11, 0x40000040 ;  /* 0x40000040000b7882 */ /* 0x000fe20000000000 */
[----:B------:R-:W-:Y:S01]  /*4500*/  IMAD.MOV.U32 R219, RZ, RZ, R22 ;  /* 0x000000ffffdb7224 */ /* 0x000fe200078e0016 */
[----:B------:R0:W5:Y:S01]  /*4510*/  LDL.LU R0, [R1+0x2cc] ;  /* 0x0002cc0001007983 */ /* 0x0001620000300800 */
[----:B------:R-:W-:-:S02]  /*4520*/  IMAD.MOV.U32 R221, RZ, RZ, R20 ;  /* 0x000000ffffdd7224 */ /* 0x000fc400078e0014 */
[----:B------:R-:W-:Y:S01]  /*4530*/  IMAD.MOV.U32 R222, RZ, RZ, R19 ;  /* 0x000000ffffde7224 */ /* 0x000fe200078e0013 */
[----:B------:R0:W5:Y:S01]  /*4540*/  LDL.LU R17, [R1+0x2c8] ;  /* 0x0002c80001117983 */ /* 0x0001620000300800 */
[----:B------:R-:W-:Y:S02]  /*4550*/  IMAD.MOV.U32 R223, RZ, RZ, R18 ;  /* 0x000000ffffdf7224 */ /* 0x000fe400078e0012 */
[----:B------:R-:W-:Y:S01]  /*4560*/  IMAD.MOV.U32 R225, RZ, RZ, R14 ;  /* 0x000000ffffe17224 */ /* 0x000fe200078e000e */
[----:B------:R0:W5:Y:S01]  /*4570*/  LDL.LU R16, [R1+0x2c4] ;  /* 0x0002c40001107983 */ /* 0x0001620000300800 */
[----:B------:R-:W-:Y:S02]  /*4580*/  IMAD.MOV.U32 R226, RZ, RZ, R13 ;  /* 0x000000ffffe27224 */ /* 0x000fe400078e000d */
[----:B------:R-:W-:Y:S01]  /*4590*/  IMAD.MOV.U32 R227, RZ, RZ, R12 ;  /* 0x000000ffffe37224 */ /* 0x000fe200078e000c */
[----:B------:R0:W5:Y:S01]  /*45a0*/  LDL.LU R3, [R1+0x2c0] ;  /* 0x0002c00001037983 */ /* 0x0001620000300800 */
[----:B------:R-:W-:-:S02]  /*45b0*/  IMAD.MOV.U32 R229, RZ, RZ, R10 ;  /* 0x000000ffffe57224 */ /* 0x000fc400078e000a */
[----:B------:R-:W-:Y:S01]  /*45c0*/  IMAD.MOV.U32 R230, RZ, RZ, R9 ;  /* 0x000000ffffe67224 */ /* 0x000fe200078e0009 */
[----:B------:R0:W5:Y:S01]  /*45d0*/  LDL.LU R2, [R1+0x2bc] ;  /* 0x0002bc0001027983 */ /* 0x0001620000300800 */
        /* <DEDUP_REMOVED lines=71> */
[----:B-1----:R0:W5:Y:S04]  /*4a50*/  LDL.LU R152, [R1+0x2b8] ;  /* 0x0002b80001987983 */ /* 0x0021680000300800 */
[----:B------:R-:W2:Y:S04]  /*4a60*/  LDL.LU.64 R150, [R1+0x2b0] ;  /* 0x0002b00001967983 */ /* 0x000ea80000300a00 */
        /* <DEDUP_REMOVED lines=20> */
[----:B------:R-:W2:Y:S01]  /*4bb0*/  LDL.LU.64 R108, [R1+0x208] ;  /* 0x00020800016c7983 */ /* 0x000ea20000300a00 */
[----:B------:R-:W-:Y:S01]  /*4bc0*/  UIADD3 UR8, UR6, 0x406, URZ ;  /* 0x0000040606087890 */ /* 0x000fe2000fffe03f */
[----:B------:R-:W-:Y:S01]  /*4bd0*/  UMOV UR9, 0x40000040 ;  /* 0x4000004000097882 */ /* 0x000fe20000000000 */
[----:B--2---:R-:W-:-:S07]  /*4be0*/  WARPGROUP.ARRIVE ;  /* 0x00000000000079c5 */ /* 0x004fce0000000000 */
[----:B------:R-:W-:Y:S03]  /*4bf0*/  HGMMA.64x256x16.F32 R24, gdesc[UR8], R24, gsb0 ;  /* 0x03e00000081879f0 */ /* 0x000fe60008000818 */
[----:B------:R-:W-:Y:S02]  /*4c00*/  WARPGROUP.DEPBAR.LE gsb0, 0x0 ;  /* 0x00008000000079c5 */ /* 0x000fe40000010000 */
[----:B0-----:R-:W-:Y:S05]  /*4c10*/  @!P1 BRA `(.L_x_22) ;  /* 0x0000004000d09947 */ /* 0x001fea0003800000 */
[----:B------:R-:W-:Y:S01]  /*4c20*/  UIADD3 UR7, UR39, 0x1, URZ ;  /* 0x0000000127077890 */ /* 0x000fe2000fffe03f */
[----:B-----5:R-:W-:Y:S01]  /*4c30*/  R2UR UR6, R3 ;  /* 0x00000000030672ca */ /* 0x020fe200000e0000 */
[----:B------:R-:W-:Y:S02]  /*4c40*/  UMOV UR12, UR39 ;  /* 0x00000027000c7c82 */ /* 0x000fe40008000000 */
[----:B------:R-:W-:-:S04]  /*4c50*/  UISETP.NE.AND UP0, UPT, UR7, 0x3, UPT ;  /* 0x000000030700788c */ /* 0x000fc8000bf05270 */
[----:B------:R-:W-:Y:S02]  /*4c60*/  USEL UR8, URZ, 0x1, UP0 ;  /* 0x000000013f087887 */ /* 0x000fe40008000000 */
[----:B------:R-:W-:Y:S02]  /*4c70*/  USEL UR7, UR7, URZ, UP0 ;  /* 0x0000003f07077287 */ /* 0x000fe40008000000 */
[----:B------:R-:W-:-:S06]  /*4c80*/  ULOP3.LUT UR8, UR38, UR8, URZ, 0x3c, !UPT ;  /* 0x0000000826087292 */ /* 0x000fcc000f8e3c3f */
[----:B------:R-:W-:-:S07]  /*4c90*/  MOV R3, UR8 ;  /* 0x0000000800037c02 */ /* 0x000fce0008000f00 */
.L_x_29:
[----:B------:R-:W-:Y:S05]  /*4ca0*/  @!P0 BRA `(.L_x_23) ;  /* 0x0000000000048947 */ /* 0x000fea0003800000 */
[----:B------:R-:W-:Y:S01]  /*4cb0*/  BPT.TRAP 0x1 ;  /* 0x000000040000795c */ /* 0x000fe20000300000 */
.L_x_23:
[----:B------:R-:W0:Y:S01]  /*4cc0*/  S2UR UR9, SR_CgaCtaId ;  /* 0x00000000000979c3 */ /* 0x000e220000008800 */
[----:B------:R-:W-:Y:S01]  /*4cd0*/  UMOV UR8, 0x400 ;  /* 0x0000040000087882 */ /* 0x000fe20000000000 */
[----:B------:R-:W-:Y:S01]  /*4ce0*/  IMAD.U32 R4, RZ, RZ, UR7 ;  /* 0x00000007ff047e24 */ /* 0x000fe2000f8e00ff */
[----:B------:R-:W-:Y:S01]  /*4cf0*/  SHF.L.U32 R5, R3, 0x1f, RZ ;  /* 0x0000001f03057819 */ /* 0x000fe200000006ff */
[----:B0-----:R-:W-:-:S06]  /*4d00*/  ULEA UR8, UR9, UR8, 0x18 ;  /* 0x0000000809087291 */ /* 0x001fcc000f8ec03f */
[----:B------:R-:W-:-:S04]  /*4d10*/  IMAD.U32 R0, RZ, RZ, UR8 ;  /* 0x00000008ff007e24 */ /* 0x000fc8000f8e00ff */
[----:B------:R-:W-:-:S04]  /*4d20*/  IMAD R4, R4, 0x8, R0 ;  /* 0x0000000804047824 */ /* 0x000fc800078e0200 */
[----:B------:R0:W1:Y:S01]  /*4d30*/  SYNCS.PHASECHK.TRANS64.TRYWAIT P1, [R4+URZ], R5 ;  /* 0x00000005040075a7 */ /* 0x000062000802017f */
[----:B------:R-:W-:Y:S05]  /*4d40*/  @!P0 BRA `(.L_x_24) ;  /* 0x0000000000048947 */ /* 0x000fea0003800000 */
[----:B------:R-:W-:Y:S01]  /*4d50*/  BPT.TRAP 0x1 ;  /* 0x000000040000795c */ /* 0x000fe20000300000 */
.L_x_24:
[----:B-1----:R-:W-:Y:S05]  /*4d60*/  @P1 BRA `(.L_x_25) ;  /* 0x0000000000081947 */ /* 0x002fea0003800000 */
[----:B------:R-:W1:Y:S02]  /*4d70*/  SYNCS.PHASECHK.TRANS64.TRYWAIT P1, [R4+URZ], R5 ;  /* 0x00000005040075a7 */ /* 0x000e64000802017f */
[----:B-1----:R-:W-:Y:S05]  /*4d80*/  @!P1 BRA `(.L_x_26) ;  /* 0x0000016c00689947 */ /* 0x002fea0003800000 */
.L_x_25:
        /* <DEDUP_REMOVED lines=64> */
[----:B--2---:R-:W2:Y:S04]  /*5190*/  LDL.LU.64 R24, [R1] ;  /* 0x0000000001187983 */ /* 0x004ea80000300a00 */
        /* <DEDUP_REMOVED lines=63> */
[----:B------:R-:W-:-:S02]  /*5590*/  ULEA UR13, UR7, UR4, 0xb ;  /* 0x00000004070d7291 */ /* 0x000fc4000f8e583f */
[----:B------:R-:W-:Y:S01]  /*55a0*/  ULEA UR14, UR7, UR5, 0xb ;  /* 0x00000005070e7291 */ /* 0x000fe2000f8e583f */
[----:B------:R-:W-:Y:S01]  /*55b0*/  STL [R1+0x2cc], R17 ;  /* 0x0002cc1101007387 */ /* 0x000fe20000100800 */
[----:B------:R-:W-:Y:S01]  /*55c0*/  UMOV UR9, 0x40000040 ;  /* 0x4000004000097882 */ /* 0x000fe20000000000 */
[----:B------:R-:W-:Y:S02]  /*55d0*/  UMOV UR11, 0x40000040 ;  /* 0x40000040000b7882 */ /* 0x000fe40000000000 */
[----:B------:R-:W-:Y:S01]  /*55e0*/  UMOV UR8, UR13 ;  /* 0x0000000d00087c82 */ /* 0x000fe20008000000 */
[----:B------:R-:W-:Y:S01]  /*55f0*/  STL [R1+0x2c8], R16 ;  /* 0x0002c81001007387 */ /* 0x000fe20000100800 */
[----:B------:R-:W-:-:S03]  /*5600*/  UMOV UR10, UR14 ;  /* 0x0000000e000a7c82 */ /* 0x000fc60008000000 */
[----:B------:R-:W-:Y:S04]  /*5610*/  STL [R1+0x2c4], R3 ;  /* 0x0002c40301007387 */ /* 0x000fe80000100800 */
[----:B------:R3:W-:Y:S04]  /*5620*/  STL [R1+0x2c0], R2 ;  /* 0x0002c00201007387 */ /* 0x0007e80000100800 */
[----:B------:R4:W-:Y:S01]  /*5630*/  STL [R1+0x2bc], R0 ;  /* 0x0002bc0001007387 */ /* 0x0009e20000100800 */
[----:B--2---:R-:W-:-:S06]  /*5640*/  WARPGROUP.ARRIVE ;  /* 0x00000000000079c5 */ /* 0x004fcc0000000000 */
[----:B------:R-:W-:Y:S03]  /*5650*/  HGMMA.64x256x16.F32 R24, gdesc[UR8], R24, gsb0 ;  /* 0x03e00000081879f0 */ /* 0x000fe60008000818 */
[----:B------:R-:W-:Y:S02]  /*5660*/  WARPGROUP.DEPBAR.LE gsb0, 0x0 ;  /* 0x00008000000079c5 */ /* 0x000fe40000010000 */
[----:B------:R-:W-:Y:S01]  /*5670*/  STL.64 [R1], R24 ;  /* 0x0000001801007387 */ /* 0x000fe20000100a00 */
[----:B---3--:R-:W-:Y:S01]  /*5680*/  MOV R2, R150 ;  /* 0x0000009600027202 */ /* 0x008fe20000000f00 */
[----:B----4-:R-:W-:Y:S01]  /*5690*/  IMAD.MOV.U32 R0, RZ, RZ, R151 ;  /* 0x000000ffff007224 */ /* 0x010fe200078e0097 */
[----:B------:R-:W-:Y:S01]  /*56a0*/  MOV R6, R146 ;  /* 0x0000009200067202 */ /* 0x000fe20000000f00 */
[----:B------:R-:W-:Y:S01]  /*56b0*/  STL.64 [R1+0x8], R26 ;  /* 0x0000081a01007387 */ /* 0x000fe20000100a00 */
[----:B01----:R-:W-:Y:S01]  /*56c0*/  IMAD.MOV.U32 R4, RZ, RZ, R148 ;  /* 0x000000ffff047224 */ /* 0x003fe200078e0094 */
        /* <DEDUP_REMOVED lines=38> */
[----:B------:R-:W2:Y:S01]  /*5930*/  LDL.LU.64 R150, [R1+0x780] ;  /* 0x0007800001967983 */ /* 0x000ea20000300a00 */
        /* <DEDUP_REMOVED lines=60> */
[----:B------:R-:W-:-:S02]  /*5d00*/  IMAD.MOV.U32 R167, RZ, RZ, R83 ;  /* 0x000000ffffa77224 */ /* 0x000fc400078e0053 */
[----:B------:R-:W-:Y:S01]  /*5d10*/  IMAD.MOV.U32 R164, RZ, RZ, R80 ;  /* 0x000000ffffa47224 */ /* 0x000fe200078e0050 */
[----:B------:R-:W2:Y:S01]  /*5d20*/  LDL.LU.64 R118, [R1+0x700] ;  /* 0x0007000001767983 */ /* 0x000ea20000300a00 */
[----:B------:R-:W-:Y:S02]  /*5d30*/  IMAD.MOV.U32 R165, RZ, RZ, R81 ;  /* 0x000000ffffa57224 */ /* 0x000fe400078e0051 */
[----:B------:R-:W-:Y:S01]  /*5d40*/  IMAD.MOV.U32 R163, RZ, RZ, R79 ;  /* 0x000000ffffa37224 */ /* 0x000fe200078e004f */
[----:B------:R-:W2:Y:S01]  /*5d50*/  LDL.LU.64 R116, [R1+0x6f8] ;  /* 0x0006f80001747983 */ /* 0x000ea20000300a00 */
[----:B------:R-:W-:Y:S02]  /*5d60*/  IMAD.MOV.U32 R160, RZ, RZ, R76 ;  /* 0x000000ffffa07224 */ /* 0x000fe400078e004c */
        /* <DEDUP_REMOVED lines=58> */
[----:B0-----:R-:W2:Y:S04]  /*6110*/  LDL.LU.64 R44, [R1+0x5d8] ;  /* 0x0005d800012c7983 */ /* 0x001ea80000300a00 */
        /* <DEDUP_REMOVED lines=11> */
[----:B------:R-:W-:-:S02]  /*61d0*/  UMOV UR9, 0x40000040 ;  /* 0x4000004000097882 */ /* 0x000fc40000000000 */
[----:B------:R-:W-:Y:S01]  /*61e0*/  STL [R1+0x580], R152 ;  /* 0x0005809801007387 */ /* 0x000fe20000100800 */
[----:B--2---:R-:W-:-:S06]  /*61f0*/  WARPGROUP.ARRIVE ;  /* 0x00000000000079c5 */ /* 0x004fcc0000000000 */
        /* <DEDUP_REMOVED lines=91> */
[----:B------:R-:W-:Y:S01]  /*67b0*/  IMAD.MOV.U32 R235, RZ, RZ, R0 ;  /* 0x000000ffffeb7224 */ /* 0x000fe200078e0000 */
[----:B------:R-:W-:-:S02]  /*67c0*/  UIADD3 UR8, UR13, 0x2, URZ ;  /* 0x000000020d087890 */ /* 0x000fc4000fffe03f */
[----:B------:R-:W-:Y:S01]  /*67d0*/  UIADD3 UR10, UR14, 0x2, URZ ;  /* 0x000000020e0a7890 */ /* 0x000fe2000fffe03f */
[----:B------:R-:W-:Y:S01]  /*67e0*/  UMOV UR9, 0x40000040 ;  /* 0x4000004000097882 */ /* 0x000fe20000000000 */
[----:B------:R-:W-:Y:S01]  /*67f0*/  UMOV UR11, 0x40000040 ;  /* 0x40000040000b7882 */ /* 0x000fe20000000000 */
        /* <DEDUP_REMOVED lines=236> */
[----:B------:R-:W-:Y:S01]  /*76c0*/  STL.64 [R1+0x30], R36 ;  /* 0x0000302401007387 */ /* 0x000fe20000100a00 */
[----:B------:R-:W-:-:S03]  /*76d0*/  IMAD.MOV.U32 R5, RZ, RZ, R150 ;  /* 0x000000ffff057224 */ /* 0x000fc600078e0096 */
[----:B------:R-:W-:Y:S01]  /*76e0*/  STL.64 [R1+0x38], R38 ;  /* 0x0000382601007387 */ /* 0x000fe20000100a00 */
[----:B------:R-:W-:-:S03]  /*76f0*/  MOV R4, R151 ;  /* 0x0000009700047202 */ /* 0x000fc60000000f00 */
[----:B------:R-:W-:Y:S01]  /*7700*/  STL.64 [R1+0x40], R40 ;  /* 0x0000402801007387 */ /* 0x000fe20000100a00 */
[----:B------:R-:W-:Y:S01]  /*7710*/  MOV R7, R148 ;  /* 0x0000009400077202 */ /* 0x000fe20000000f00 */
[----:B------:R-:W-:Y:S02]  /*7720*/  IMAD.MOV.U32 R6, RZ, RZ, R149 ;  /* 0x000000ffff067224 */ /* 0x000fe400078e0095 */
[----:B------:R-:W-:Y:S01]  /*7730*/  STL.64 [R1+0x48], R42 ;  /* 0x0000482a01007387 */ /* 0x000fe20000100a00 */
[----:B------:R-:W-:-:S03]  /*7740*/  IMAD.MOV.U32 R9, RZ, RZ, R146 ;  /* 0x000000ffff097224 */ /* 0x000fc600078e0092 */
[----:B------:R0:W-:Y:S01]  /*7750*/  STL.64 [R1+0x50], R44 ;  /* 0x0000502c01007387 */ /* 0x0001e20000100a00 */
[----:B------:R-:W-:Y:S01]  /*7760*/  IMAD.MOV.U32 R8, RZ, RZ, R147 ;  /* 0x000000ffff087224 */ /* 0x000fe200078e0093 */
[----:B------:R-:W-:Y:S02]  /*7770*/  MOV R10, R145 ;  /* 0x00000091000a7202 */ /* 0x000fe40000000f00 */
[----:B------:R-:W3:Y:S01]  /*7780*/  LDL.LU.64 R150, [R1+0x4c8] ;  /* 0x0004c80001967983 */ /* 0x000ee20000300a00 */
[----:B------:R-:W-:Y:S01]  /*7790*/  IMAD.MOV.U32 R11, RZ, RZ, R144 ;  /* 0x000000ffff0b7224 */ /* 0x000fe200078e0090 */
[----:B------:R-:W-:Y:S02]  /*77a0*/  MOV R13, R142 ;  /* 0x0000008e000d7202 */ /* 0x000fe40000000f00 */
[----:B------:R-:W3:Y:S01]  /*77b0*/  LDL.LU.64 R148, [R1+0x4c0] ;  /* 0x0004c00001947983 */ /* 0x000ee20000300a00 */
[----:B------:R-:W-:-:S03]  /*77c0*/  IMAD.MOV.U32 R12, RZ, RZ, R143 ;  /* 0x000000ffff0c7224 */ /* 0x000fc600078e008f */
[----:B------:R-:W3:Y:S01]  /*77d0*/  LDL.LU.64 R146, [R1+0x4b8] ;  /* 0x0004b80001927983 */ /* 0x000ee20000300a00 */
[----:B------:R-:W-:Y:S01]  /*77e0*/  IMAD.MOV.U32 R15, RZ, RZ, R140 ;  /* 0x000000ffff0f7224 */ /* 0x000fe200078e008c */
[----:B------:R-:W-:Y:S01]  /*77f0*/  MOV R18, R139 ;  /* 0x0000008b00127202 */ /* 0x000fe20000000f00 */
[----:B------:R-:W-:Y:S01]  /*7800*/  IMAD.MOV.U32 R14, RZ, RZ, R141 ;  /* 0x000000ffff0e7224 */ /* 0x000fe200078e008d */
        /* <DEDUP_REMOVED lines=350> */
[----:B------:R-:W-:Y:S01]  /*8df0*/  BPT.TRAP 0x1 ;  /* 0x000000040000795c */ /* 0x000fe20000300000 */
.L_x_27:
[----:B-----5:R-:W-:Y:S01]  /*8e00*/  ISETP.NE.AND P1, PT, R17, RZ, PT ;  /* 0x000000ff1100720c */ /* 0x020fe20003f25270 */
[----:B------:R-:W-:Y:S01]  /*8e10*/  UISETP.GT.U32.AND UP0, UPT, UR40, 0x1, UPT ;  /* 0x000000012800788c */ /* 0x000fe2000bf04070 */
[----:B------:R-:W-:-:S11]  /*8e20*/  MOV R4, UR12 ;  /* 0x0000000c00047c02 */ /* 0x000fd60008000f00 */
[----:B------:R-:W-:-:S04]  /*8e30*/  @P1 IMAD R4, R4, 0x8, R0 ;  /* 0x0000000804041824 */ /* 0x000fc800078e0200 */
[----:B------:R-:W-:-:S05]  /*8e40*/  @P1 VIADD R4, R4, 0x18 ;  /* 0x0000001804041836 */ /* 0x000fca0000000000 */
[----:B------:R-:W-:-:S04]  /*8e50*/  @P1 PRMT R4, R152, 0x654, R4 ;  /* 0x0000065498041816 */ /* 0x000fc80000000004 */
[----:B------:R0:W-:Y:S01]  /*8e60*/  @P1 SYNCS.ARRIVE.TRANS64.RED.A1T0 RZ, [R4+URZ], RZ ;  /* 0x000000ff04ff19a7 */ /* 0x0001e2000810043f */
[----:B------:R-:W-:-:S13]  /*8e70*/  PLOP3.LUT P1, PT, PT, PT, UP0, 0x80, 0x0 ;  /* 0x000000000000781c */ /* 0x000fda0003f2f008 */
[----:B0-----:R-:W-:Y:S05]  /*8e80*/  @P1 BRA `(.L_x_28) ;  /* 0x0000000000041947 */ /* 0x001fea0003800000 */
[----:B------:R-:W-:Y:S01]  /*8e90*/  BPT.TRAP 0x1 ;  /* 0x000000040000795c */ /* 0x000fe20000300000 */
.L_x_28:
[----:B------:R-:W-:Y:S02]  /*8ea0*/  UISETP.GT.AND UP2, UPT, UR6, 0x1, UPT ;  /* 0x000000010600788c */ /* 0x000fe4000bf44270 */
[----:B------:R-:W-:Y:S02]  /*8eb0*/  UIADD3 UR7, UR7, 0x1, URZ ;  /* 0x0000000107077890 */ /* 0x000fe4000fffe03f */
[----:B------:R-:W-:Y:S02]  /*8ec0*/  UIADD3 UR12, UR12, 0x1, URZ ;  /* 0x000000010c0c7890 */ /* 0x000fe4000fffe03f */
[----:B------:R-:W-:Y:S01]  /*8ed0*/  PLOP3.LUT P1, PT, PT, PT, UP2, 0x80, 0x0 ;  /* 0x000000000000781c */ /* 0x000fe20003f2f028 */
[----:B------:R-:W-:Y:S02]  /*8ee0*/  UISETP.NE.AND UP0, UPT, UR7, 0x3, UPT ;  /* 0x000000030700788c */ /* 0x000fe4000bf05270 */
[----:B------:R-:W-:Y:S02]  /*8ef0*/  UISETP.NE.AND UP1, UPT, UR12, 0x3, UPT ;  /* 0x000000030c00788c */ /* 0x000fe4000bf25270 */
[----:B------:R-:W-:-:S02]  /*8f00*/  USEL UR8, URZ, 0x1, UP0 ;  /* 0x000000013f087887 */ /* 0x000fc40008000000 */
[----:B------:R-:W-:Y:S02]  /*8f10*/  UIADD3 UR6, UR6, -0x1, URZ ;  /* 0xffffffff06067890 */ /* 0x000fe4000fffe03f */
[----:B------:R-:W-:Y:S02]  /*8f20*/  USEL UR7, UR7, URZ, UP0 ;  /* 0x0000003f07077287 */ /* 0x000fe40008000000 */
[----:B------:R-:W-:Y:S01]  /*8f30*/  USEL UR12, UR12, URZ, UP1 ;  /* 0x0000003f0c0c7287 */ /* 0x000fe20008800000 */
[----:B------:R-:W-:Y:S01]  /*8f40*/  LOP3.LUT R3, R3, UR8, RZ, 0x3c, !PT ;  /* 0x0000000803037c12 */ /* 0x000fe2000f8e3cff */
[----:B------:R-:W-:Y:S10]  /*8f50*/  @P1 BRA `(.L_x_29) ;  /* 0xffffffbc00501947 */ /* 0x000ff4000383ffff */
.L_x_22:
[----:B-----5:R-:W0:Y:S02]  /*8f60*/  LDC R3, c[0x0][0x28c] ;  /* 0x0000a300ff037b82 */ /* 0x020e240000000800 */
[----:B0-----:R-:W-:-:S13]  /*8f70*/  ISETP.GE.AND P1, PT, R3, 0x1, PT ;  /* 0x000000010300780c */ /* 0x001fda0003f26270 */
[----:B------:R-:W-:Y:S05]  /*8f80*/  @!P1 BRA `(.L_x_30) ;  /* 0x0000000000549947 */ /* 0x000fea0003800000 */
[----:B------:R-:W-:Y:S05]  /*8f90*/  @!P0 BRA `(.L_x_31) ;  /* 0x0000000000048947 */ /* 0x000fea0003800000 */
[----:B------:R-:W-:Y:S01]  /*8fa0*/  BPT.TRAP 0x1 ;  /* 0x000000040000795c */ /* 0x000fe20000300000 */
.L_x_31:
[----:B------:R-:W-:Y:S01]  /*8fb0*/  ISETP.NE.AND P0, PT, R17, RZ, PT ;  /* 0x000000ff1100720c */ /* 0x000fe20003f05270 */
[----:B------:R-:W-:-:S12]  /*8fc0*/  BSSY B0, `(.L_x_32) ;  /* 0x000000d000007945 */ /* 0x000fd80003800000 */
[----:B------:R-:W-:Y:S05]  /*8fd0*/  @!P0 BRA `(.L_x_33) ;  /* 0x00000000002c8947 */ /* 0x000fea0003800000 */
[----:B------:R-:W-:-:S04]  /*8fe0*/  UISETP.LT.AND UP0, UPT, UR44, 0x1, UPT ;  /* 0x000000012c00788c */ /* 0x000fc8000bf01270 */
[----:B------:R-:W-:-:S04]  /*8ff0*/  USEL UR6, UR44, 0x1, UP0 ;  /* 0x000000012c067887 */ /* 0x000fc80008000000 */
[----:B------:R-:W-:-:S04]  /*9000*/  UIADD3 UR6, UR39, UR44, -UR6 ;  /* 0x0000002c27067290 */ /* 0x000fc8000fffe806 */
[----:B------:R-:W-:-:S04]  /*9010*/  UIMAD.WIDE.U32 UR4, UR6, -0x55555555, URZ ;  /* 0xaaaaaaab060478a5 */ /* 0x000fc8000f8e003f */
[----:B------:R-:W-:-:S04]  /*9020*/  USHF.R.U32.HI UR4, URZ, 0x1, UR5 ;  /* 0x000000013f047899 */ /* 0x000fc80008011605 */
[----:B------:R-:W-:-:S06]  /*9030*/  UIMAD UR6, UR4, -0x3, UR6 ;  /* 0xfffffffd040678a4 */ /* 0x000fcc000f8e0206 */
[----:B------:R-:W-:-:S05]  /*9040*/  MOV R3, UR6 ;  /* 0x0000000600037c02 */ /* 0x000fca0008000f00 */
[----:B------:R-:W-:-:S04]  /*9050*/  IMAD R0, R3, 0x8, R0 ;  /* 0x0000000803007824 */ /* 0x000fc800078e0200 */
[----:B------:R-:W-:-:S05]  /*9060*/  VIADD R0, R0, 0x18 ;  /* 0x0000001800007836 */ /* 0x000fca0000000000 */
[----:B------:R-:W-:-:S04]  /*9070*/  PRMT R0, R152, 0x654, R0 ;  /* 0x0000065498007816 */ /* 0x000fc80000000000 */
[----:B------:R0:W-:Y:S03]  /*9080*/  SYNCS.ARRIVE.TRANS64.RED.A1T0 RZ, [R0+URZ], RZ ;  /* 0x000000ff00ff79a7 */ /* 0x0001e6000810043f */
.L_x_33:
[----:B------:R-:W-:Y:S05]  /*9090*/  BSYNC B0 ;  /* 0x0000000000007941 */ /* 0x000fea0003800000 */
.L_x_32:
[----:B------:R-:W-:-:S06]  /*90a0*/  UISETP.GT.U32.AND UP0, UPT, UR40, 0x1, UPT ;  /* 0x000000012800788c */ /* 0x000fcc000bf04070 */
[----:B------:R-:W-:-:S13]  /*90b0*/  PLOP3.LUT P0, PT, PT, PT, UP0, 0x80, 0x0 ;  /* 0x000000000000781c */ /* 0x000fda0003f0f008 */
[----:B------:R-:W-:Y:S05]  /*90c0*/  @P0 BRA `(.L_x_30) ;  /* 0x0000000000040947 */ /* 0x000fea0003800000 */
[----:B------:R-:W-:Y:S01]  /*90d0*/  BPT.TRAP 0x1 ;  /* 0x000000040000795c */ /* 0x000fe20000300000 */
.L_x_30:
[----:B------:R-:W1:Y:S01]  /*90e0*/  S2R R8, SR_TID.X ;  /* 0x0000000000087919 */ /* 0x000e620000002100 */
[----:B------:R-:W-:Y:S01]  /*90f0*/  IMAD.MOV.U32 R19, RZ, RZ, 0x6540 ;  /* 0x00006540ff137424 */ /* 0x000fe200078e00ff */
[----:B------:R-:W-:Y:S02]  /*9100*/  UIMAD.WIDE UR6, UR41, 0x100, URZ ;  /* 0x00000100290678a5 */ /* 0x000fe4000f8e023f */
[----:B------:R-:W-:Y:S01]  /*9110*/  USHF.R.S32.HI UR10, URZ, 0x1f, UR43 ;  /* 0x0000001f3f0a7899 */ /* 0x000fe2000801142b */
[----:B------:R-:W-:Y:S01]  /*9120*/  ULDC.64 UR8, c[0x0][0x5d0] ;  /* 0x0001740000087ab9 */ /* 0x000fe20000000a00 */
[----:B------:R-:W-:Y:S02]  /*9130*/  USHF.L.U32 UR41, UR41, 0x8, URZ ;  /* 0x0000000829297899 */ /* 0x000fe4000800063f */
[----:B------:R-:W-:Y:S02]  /*9140*/  UIMAD UR4, UR10, UR8, URZ ;  /* 0x000000080a0472a4 */ /* 0x000fe4000f8e023f */
[----:B------:R-:W-:-:S02]  /*9150*/  UIADD3 UR39, UR44, UR39, URZ ;  /* 0x000000272c277290 */ /* 0x000fc4000fffe03f */
[----:B------:R-:W-:Y:S02]  /*9160*/  UIMAD UR4, UR43, UR9, UR4 ;  /* 0x000000092b0472a4 */ /* 0x000fe4000f8e0204 */
[----:B------:R-:W-:Y:S02]  /*9170*/  UISETP.GT.U32.AND UP1, UPT, UR39, 0x2, UPT ;  /* 0x000000022700788c */ /* 0x000fe4000bf24070 */
[----:B------:R-:W-:Y:S02]  /*9180*/  UISETP.GE.U32.AND UP2, UPT, UR44, 0x3, UPT ;  /* 0x000000032c00788c */ /* 0x000fe4000bf46070 */
[----:B------:R-:W-:Y:S01]  /*9190*/  UISETP.LT.U32.AND UP1, UPT, UR44, 0x3, UP1 ;  /* 0x000000032c00788c */ /* 0x000fe20008f21070 */
[--C-:B-1----:R-:W-:Y:S01]  /*91a0*/  SHF.R.U32.HI R4, RZ, 0x7, R8.reuse ;  /* 0x00000007ff047819 */ /* 0x102fe20000011608 */
[----:B------:R-:W-:Y:S01]  /*91b0*/  IMAD.SHL.U32 R18, R8, 0x2, RZ ;  /* 0x0000000208127824 */ /* 0x000fe200078e00ff */
[----:B------:R-:W-:Y:S02]  /*91c0*/  SHF.R.U32.HI R5, RZ, 0x2, R8 ;  /* 0x00000002ff057819 */ /* 0x000fe40000011608 */
[----:B------:R-:W-:-:S02]  /*91d0*/  LOP3.LUT R4, R4, 0x1, RZ, 0xc0, !PT ;  /* 0x0000000104047812 */ /* 0x000fc400078ec0ff */
[----:B------:R-:W-:Y:S02]  /*91e0*/  LOP3.LUT R6, R8, 0x60, RZ, 0xc0, !PT ;  /* 0x0000006008067812 */ /* 0x000fe400078ec0ff */
[----:B------:R-:W-:Y:S02]  /*91f0*/  LOP3.LUT R5, R5, 0x7, RZ, 0xc0, !PT ;  /* 0x0000000705057812 */ /* 0x000fe400078ec0ff */
[----:B------:R-:W-:Y:S02]  /*9200*/  SHF.L.U32 R3, R4, 0x6, RZ ;  /* 0x0000000604037819 */ /* 0x000fe400000006ff */
[----:B------:R-:W-:Y:S02]  /*9210*/  LOP3.LUT R18, R18, 0x6, RZ, 0xc0, !PT ;  /* 0x0000000612127812 */ /* 0x000fe400078ec0ff */
[----:B------:R-:W-:Y:S02]  /*9220*/  SHF.R.U32.HI R6, RZ, 0x1, R6 ;  /* 0x00000001ff067819 */ /* 0x000fe40000011606 */
[----:B------:R-:W-:-:S02]  /*9230*/  LOP3.LUT R3, R3, 0x40, R5, 0xe2, !PT ;  /* 0x0000004003037812 */ /* 0x000fc400078ee205 */
[----:B------:R-:W-:Y:S01]  /*9240*/  PRMT R18, R18, R19, UR42 ;  /* 0x0000002a12127e16 */ /* 0x000fe20008000013 */
[----:B------:R-:W-:Y:S01]  /*9250*/  USHF.L.U32 UR42, UR42, 0x8, URZ ;  /* 0x000000082a2a7899 */ /* 0x000fe2000800063f */
[----:B0-----:R-:W-:Y:S02]  /*9260*/  IADD3 R0, RZ, -R6, -R5 ;  /* 0x80000006ff007210 */ /* 0x001fe40007ffe805 */
[----:B------:R-:W-:Y:S02]  /*9270*/  LOP3.LUT R3, R3, UR6, R6, 0xfe, !PT ;  /* 0x0000000603037c12 */ /* 0x000fe4000f8efe06 */
[----:B------:R-:W-:Y:S01]  /*9280*/  SHF.R.S32.HI R19, RZ, 0x1f, R18 ;  /* 0x0000001fff137819 */ /* 0x000fe20000011412 */
[----:B------:R-:W-:Y:S01]  /*9290*/  IMAD R0, R4, -0x40, R0 ;  /* 0xffffffc004007824 */ /* 0x000fe200078e0200 */
[----:B------:R-:W-:Y:S01]  /*92a0*/  MOV R6, UR8 ;  /* 0x0000000800067c02 */ /* 0x000fe20008000f00 */
[----:B------:R-:W-:Y:S01]  /*92b0*/  ULDC UR8, c[0x0][0x284] ;  /* 0x0000a10000087ab9 */ /* 0x000fe20000000800 */
[----:B------:R-:W-:Y:S01]  /*92c0*/  MOV R5, 0xfffffffe ;  /* 0xfffffffe00057802 */ /* 0x000fe20000000f00 */
[----:B------:R-:W-:-:S02]  /*92d0*/  IMAD.U32 R153, RZ, RZ, UR8 ;  /* 0x00000008ff997e24 */ /* 0x000fc4000f8e00ff */
[----:B------:R-:W-:-:S03]  /*92e0*/  IMAD.WIDE.U32 R6, R6, UR43, R18 ;  /* 0x0000002b06067c25 */ /* 0x000fc6000f8e0012 */
[----:B------:R-:W-:Y:S01]  /*92f0*/  IADD3 R153, R153, -UR41, R0 ;  /* 0x8000002999997c10 */ /* 0x000fe2000fffe000 */
[----:B------:R-:W-:Y:S01]  /*9300*/  VIADD R7, R7, UR4 ;  /* 0x0000000407077c36 */ /* 0x000fe20008000000 */
[----:B------:R-:W-:Y:S01]  /*9310*/  ULDC UR4, c[0x0][0x288] ;  /* 0x0000a20000047ab9 */ /* 0x000fe20000000800 */
[----:B------:R-:W-:Y:S01]  /*9320*/  LOP3.LUT R0, R8, 0x3, RZ, 0xc0, !PT ;  /* 0x0000000308007812 */ /* 0x000fe200078ec0ff */
[----:B------:R-:W-:-:S04]  /*9330*/  UISETP.GE.AND UP0, UPT, UR42, UR4, UPT ;  /* 0x000000042a00728c */ /* 0x000fc8000bf06270 */
[----:B------:R-:W-:Y:S01]  /*9340*/  UISETP.GE.OR UP0, UPT, UR41, UR8, UP0 ;  /* 0x000000082900728c */ /* 0x000fe20008706670 */
[----:B------:R-:W-:Y:S01]  /*9350*/  IMAD R0, R0, R5, UR4 ;  /* 0x0000000400007e24 */ /* 0x000fe2000f8e0205 */
[----:B------:R-:W-:Y:S02]  /*9360*/  UIMAD.WIDE.U32 UR4, UR39, -0x55555555, URZ ;  /* 0xaaaaaaab270478a5 */ /* 0x000fe4000f8e003f */
[----:B------:R-:W-:Y:S01]  /*9370*/  USEL UR8, URZ, 0x1, !UP1 ;  /* 0x000000013f087887 */ /* 0x000fe2000c800000 */
[----:B------:R-:W-:Y:S01]  /*9380*/  VIADD R0, R0, -UR42 ;  /* 0x8000002a00007c36 */ /* 0x000fe20008000000 */
[----:B------:R-:W-:Y:S01]  /*9390*/  PLOP3.LUT P0, PT, PT, PT, UP0, 0x80, 0x0 ;  /* 0x000000000000781c */ /* 0x000fe20003f0f008 */
[----:B------:R-:W-:Y:S02]  /*93a0*/  USHF.R.U32.HI UR4, URZ, 0x1, UR5 ;  /* 0x000000013f047899 */ /* 0x000fe40008011605 */
[----:B------:R-:W-:Y:S02]  /*93b0*/  ULOP3.LUT UR38, UR38, UR8, URZ, 0x3c, !UPT ;  /* 0x0000000826267292 */ /* 0x000fe4000f8e3c3f */
[----:B------:R-:W-:-:S02]  /*93c0*/  UIMAD UR39, UR4, -0x3, UR39 ;  /* 0xfffffffd042778a4 */ /* 0x000fc4000f8e0227 */
[----:B------:R-:W-:Y:S01]  /*93d0*/  @UP2 ULOP3.LUT UR38, UR38, 0x1, UR4, 0x78, !UPT ;  /* 0x0000000126262892 */ /* 0x000fe2000f8e7804 */
[----:B------:R-:W-:-:S05]  /*93e0*/  UMOV UR41, 0xffffffff ;  /* 0xffffffff00297882 */ /* 0x000fca0000000000 */
[----:B------:R-:W-:Y:S06]  /*93f0*/  @P0 BRA `(.L_x_34) ;  /* 0x0000010400d80947 */ /* 0x000fec0003800000 */
[----:B------:R-:W-:Y:S01]  /*9400*/  FSETP.NEU.AND P0, PT, R16, RZ, PT ;  /* 0x000000ff1000720b */ /* 0x000fe20003f0d000 */
[----:B------:R-:W-:Y:S01]  /*9410*/  ULDC.64 UR8, c[0x0][0x5c8] ;  /* 0x0001720000087ab9 */ /* 0x000fe20000000a00 */
[----:B------:R-:W-:Y:S01]  /*9420*/  ISETP.GT.AND P3, PT, R153, RZ, PT ;  /* 0x000000ff9900720c */ /* 0x000fe20003f64270 */
[----:B------:R-:W-:Y:S01]  /*9430*/  UIMAD UR4, UR7, UR8, URZ ;  /* 0x00000008070472a4 */ /* 0x000fe2000f8e023f */
[----:B------:R-:W-:Y:S01]  /*9440*/  IMAD.U32 R10, RZ, RZ, UR9 ;  /* 0x00000009ff0a7e24 */ /* 0x000fe2000f8e00ff */
[----:B------:R-:W-:Y:S01]  /*9450*/  BSSY B0, `(.L_x_34) ;  /* 0x0001070000007945 */ /* 0x000fe20003800000 */
[----:B------:R-:W-:Y:S01]  /*9460*/  IMAD.WIDE.U32 R6, R3, UR8, R6 ;  /* 0x0000000803067c25 */ /* 0x000fe2000f8e0006 */
[----:B------:R-:W-:-:S03]  /*9470*/  ISETP.GT.AND P1, PT, R0, RZ, P3 ;  /* 0x000000ff0000720c */ /* 0x000fc60001f24270 */
[----:B------:R-:W-:-:S05]  /*9480*/  IMAD R10, R3, R10, UR4 ;  /* 0x00000004030a7e24 */ /* 0x000fca000f8e020a */
[----:B------:R-:W-:Y:S01]  /*9490*/  IADD3 R10, R7, R10, RZ ;  /* 0x0000000a070a7210 */ /* 0x000fe20007ffe0ff */
[----:B------:R-:W-:Y:S06]  /*94a0*/  @!P0 BRA `(.L_x_35) ;  /* 0x000000b800108947 */ /* 0x000fec0003800000 */
[----:B------:R-:W0:Y:S01]  /*94b0*/  LDC.64 R22, c[0x0][0x5b8] ;  /* 0x00016e00ff167b82 */ /* 0x000e220000000a00 */
[----:B------:R-:W2:Y:S01]  /*94c0*/  LDL.LU R11, [R1] ;  /* 0x00000000010b7983 */ /* 0x000ea20000300800 */
[----:B------:R-:W-:-:S06]  /*94d0*/  ULDC.64 UR4, c[0x0][0x5c0] ;  /* 0x0001700000047ab9 */ /* 0x000fcc0000000a00 */
[----:B------:R-:W1:Y:S08]  /*94e0*/  LDC.64 R14, c[0x0][0x5b0] ;  /* 0x00016c00ff0e7b82 */ /* 0x000e700000000a00 */
[----:B------:R-:W3:Y:S01]  /*94f0*/  LDC.64 R12, c[0x0][0x5a8] ;  /* 0x00016a00ff0c7b82 */ /* 0x000ee20000000a00 */
[C---:B0-----:R-:W-:Y:S02]  /*9500*/  IMAD R159, R22.reuse, UR10, RZ ;  /* 0x0000000a169f7c24 */ /* 0x041fe4000f8e02ff */
[----:B------:R-:W-:-:S04]  /*9510*/  IMAD.WIDE.U32 R154, R22, UR43, R18 ;  /* 0x0000002b169a7c25 */ /* 0x000fc8000f8e0012 */
[----:B------:R-:W-:Y:S02]  /*9520*/  IMAD R159, R23, UR43, R159 ;  /* 0x0000002b179f7c24 */ /* 0x000fe4000f8e029f */
[----:B-1----:R-:W-:Y:S02]  /*9530*/  IMAD R158, R14, UR7, RZ ;  /* 0x000000070e9e7c24 */ /* 0x002fe4000f8e02ff */
[----:B------:R-:W-:Y:S02]  /*9540*/  IMAD.IADD R21, R155, 0x1, R159 ;  /* 0x000000019b157824 */ /* 0x000fe400078e029f */
[----:B------:R-:W-:Y:S02]  /*9550*/  IMAD.MOV.U32 R20, RZ, RZ, R154 ;  /* 0x000000ffff147224 */ /* 0x000fe400078e009a */
[C---:B------:R-:W-:Y:S02]  /*9560*/  IMAD R158, R3.reuse, R15, R158 ;  /* 0x0000000f039e7224 */ /* 0x040fe400078e029e */
[----:B------:R-:W-:-:S05]  /*9570*/  IMAD.WIDE.U32 R4, R3, R14, R20 ;  /* 0x0000000e03047225 */ /* 0x000fca00078e0014 */
[----:B------:R-:W-:Y:S02]  /*9580*/  IADD3 R5, R5, R158, RZ ;  /* 0x0000009e05057210 */ /* 0x000fe40007ffe0ff */
[----:B---3--:R-:W-:-:S04]  /*9590*/  LEA R8, P0, R4, R12, 0x1 ;  /* 0x0000000c04087211 */ /* 0x008fc800078008ff */
[----:B------:R-:W-:-:S05]  /*95a0*/  LEA.HI.X R9, R4, R13, R5, 0x1, P0 ;  /* 0x0000000d04097211 */ /* 0x000fca00000f0c05 */
[----:B------:R-:W3:Y:S01]  /*95b0*/  @P1 LDG.E.LTC128B.U16 R23, desc[UR36][R8.64] ;  /* 0x0000002408171981 */ /* 0x000ee2000c1e1520 */
[----:B------:R-:W-:Y:S01]  /*95c0*/  BSSY B1, `(.L_x_36) ;  /* 0x0000011000017945 */ /* 0x000fe20003800000 */
[----:B---3--:R-:W-:-:S05]  /*95d0*/  HADD2.F32 R4, -RZ, R23.H0_H0 ;  /* 0x20000017ff047230 */ /* 0x008fca0000004100 */
[----:B------:R-:W-:-:S04]  /*95e0*/  FMUL R4, R4, R16 ;  /* 0x0000001004047220 */ /* 0x000fc80000400000 */
[----:B--2---:R-:W-:Y:S01]  /*95f0*/  FFMA R7, R11, R2, R4 ;  /* 0x000000020b077223 */ /* 0x004fe20000000004 */
[----:B------:R-:W-:-:S04]  /*9600*/  LEA R4, P0, R6, UR4, 0x1 ;  /* 0x0000000406047c11 */ /* 0x000fc8000f8008ff */
[----:B------:R-:W-:Y:S02]  /*9610*/  LEA.HI.X R5, R6, UR5, R10, 0x1, P0 ;  /* 0x0000000506057c11 */ /* 0x000fe400080f0c0a */
[----:B------:R-:W-:-:S05]  /*9620*/  F2FP.F16.F32.PACK_AB R6, RZ, R7 ;  /* 0x00000007ff06723e */ /* 0x000fca00000000ff */
[----:B------:R0:W-:Y:S02]  /*9630*/  @P1 STG.E.U16 desc[UR36][R4.64], R6 ;  /* 0x0000000604001986 */ /* 0x0001e4000c101524 */
[----:B0-----:R-:W-:-:S04]  /*9640*/  IMAD.WIDE.U32 R6, R3, R14, R18 ;  /* 0x0000000e03067225 */ /* 0x001fc800078e0012 */
[----:B------:R-:W-:Y:S02]  /*9650*/  IMAD.IADD R7, R158, 0x1, R7 ;  /* 0x000000019e077824 */ /* 0x000fe400078e0207 */
[----:B------:R-:W-:-:S04]  /*9660*/  IMAD.WIDE.U32 R6, R22, UR43, R6 ;  /* 0x0000002b16067c25 */ /* 0x000fc8000f8e0006 */
[----:B------:R-:W-:Y:S01]  /*9670*/  IMAD.IADD R7, R159, 0x1, R7 ;  /* 0x000000019f077824 */ /* 0x000fe200078e0207 */
[----:B------:R-:W-:-:S04]  /*9680*/  LEA R10, P0, R6, R12, 0x1 ;  /* 0x0000000c060a7211 */ /* 0x000fc800078008ff */
[----:B------:R-:W-:Y:S02]  /*9690*/  LEA.HI.X R11, R6, R13, R7, 0x1, P0 ;  /* 0x0000000d060b7211 */ /* 0x000fe400000f0c07 */
[----:B------:R-:W-:-:S13]  /*96a0*/  ISETP.GT.AND P0, PT, R0, 0x1, P3 ;  /* 0x000000010000780c */ /* 0x000fda0001f04270 */
[----:B------:R-:W-:Y:S05]  /*96b0*/  @!P0 BRA `(.L_x_37) ;  /* 0x0000000000048947 */ /* 0x000fea0003800000 */
[----:B------:R0:W5:Y:S02]  /*96c0*/  LDG.E.LTC128B.U16 R23, desc[UR36][R10.64+0x2] ;  /* 0x000002240a177981 */ /* 0x000164000c1e1520 */
.L_x_37:
[----:B------:R-:W-:Y:S05]  /*96d0*/  BSYNC B1 ;  /* 0x0000000000017941 */ /* 0x000fea0003800000 */
.L_x_36:
[----:B------:R-:W2:Y:S01]  /*96e0*/  LDL.LU R7, [R1+0x4] ;  /* 0x0000040001077983 */ /* 0x000ea20000300800 */
[----:B-----5:R-:W-:Y:S01]  /*96f0*/  HADD2.F32 R6, -RZ, R23.H0_H0 ;  /* 0x20000017ff067230 */ /* 0x020fe20000004100 */
[C---:B------:R-:W-:Y:S02]  /*9700*/  SHF.L.U64.HI R157, R14.reuse, 0x3, R15 ;  /* 0x000000030e9d7819 */ /* 0x040fe4000001020f */
[----:B------:R-:W-:Y:S01]  /*9710*/  SHF.L.U32 R156, R14, 0x3, RZ ;  /* 0x000000030e9c7819 */ /* 0x000fe200000006ff */
[----:B------:R-:W3:Y:S01]  /*9720*/  LDL.LU R160, [R1+0x8] ;  /* 0x0000080001a07983 */ /* 0x000ee20000300800 */
[----:B------:R-:W-:-:S04]  /*9730*/  FMUL R6, R6, R16 ;  /* 0x0000001006067220 */ /* 0x000fc80000400000 */
[----:B--2---:R-:W-:-:S05]  /*9740*/  FFMA R6, R7, R2, R6 ;  /* 0x0000000207067223 */ /* 0x004fca0000000006 */
[----:B------:R-:W-:-:S05]  /*9750*/  F2FP.F16.F32.PACK_AB R6, RZ, R6 ;  /* 0x00000006ff06723e */ /* 0x000fca00000000ff */
[----:B------:R1:W-:Y:S01]  /*9760*/  @P0 STG.E.U16 desc[UR36][R4.64+0x2], R6 ;  /* 0x0000020604000986 */ /* 0x0003e2000c101524 */
[----:B------:R-:W-:-:S04]  /*9770*/  ISETP.GT.AND P0, PT, R153, 0x8, PT ;  /* 0x000000089900780c */ /* 0x000fc80003f04270 */
[----:B------:R-:W-:Y:S01]  /*9780*/  ISETP.GT.AND P1, PT, R0, RZ, P0 ;  /* 0x000000ff0000720c */ /* 0x000fe20000724270 */
[----:B-1----:R-:W-:-:S04]  /*9790*/  IMAD.WIDE.U32 R6, R3, R14, R156 ;  /* 0x0000000e03067225 */ /* 0x002fc800078e009c */
[----:B------:R-:W-:Y:S01]  /*97a0*/  IMAD.IADD R158, R158, 0x1, R7 ;  /* 0x000000019e9e7824 */ /* 0x000fe200078e0207 */
[----:B------:R-:W-:-:S05]  /*97b0*/  IADD3 R7, P2, R154, R6, RZ ;  /* 0x000000069a077210 */ /* 0x000fca0007f5e0ff */
[----:B------:R-:W-:Y:S01]  /*97c0*/  IMAD.X R9, R158, 0x1, R21, P2 ;  /* 0x000000019e097824 */ /* 0x000fe200010e0615 */
[----:B------:R-:W-:-:S04]  /*97d0*/  LEA R8, P2, R7, R12, 0x1 ;  /* 0x0000000c07087211 */ /* 0x000fc800078408ff */
[----:B------:R-:W-:-:S05]  /*97e0*/  LEA.HI.X R9, R7, R13, R9, 0x1, P2 ;  /* 0x0000000d07097211 */ /* 0x000fca00010f0c09 */
[----:B------:R1:W2:Y:S01]  /*97f0*/  @P1 LDG.E.LTC128B.U16 R23, desc[UR36][R8.64] ;  /* 0x0000002408171981 */ /* 0x0002a2000c1e1520 */
[----:B------:R-:W-:Y:S01]  /*9800*/  IADD3 R6, P2, R18, R6, RZ ;  /* 0x0000000612067210 */ /* 0x000fe20007f5e0ff */
[----:B------:R-:W-:Y:S01]  /*9810*/  BSSY B1, `(.L_x_38) ;  /* 0x0000016000017945 */ /* 0x000fe20003800000 */
[----:B------:R-:W-:Y:S02]  /*9820*/  ISETP.GT.AND P4, PT, R0, 0x1, P0 ;  /* 0x000000010000780c */ /* 0x000fe40000784270 */
[----:B------:R-:W-:Y:S01]  /*9830*/  IADD3.X R7, R19, R158, RZ, P2, !PT ;  /* 0x0000009e13077210 */ /* 0x000fe200017fe4ff */
[----:B------:R-:W-:Y:S02]  /*9840*/  IMAD.U32 R158, RZ, RZ, UR9 ;  /* 0x00000009ff9e7e24 */ /* 0x000fe4000f8e00ff */
[----:B------:R-:W-:-:S04]  /*9850*/  IMAD.WIDE.U32 R6, R22, UR43, R6 ;  /* 0x0000002b16067c25 */ /* 0x000fc8000f8e0006 */
[----:B------:R-:W-:Y:S01]  /*9860*/  IMAD.IADD R7, R159, 0x1, R7 ;  /* 0x000000019f077824 */ /* 0x000fe200078e0207 */
[----:B-1----:R-:W-:-:S04]  /*9870*/  LEA R8, P2, R6, R12, 0x1 ;  /* 0x0000000c06087211 */ /* 0x002fc800078408ff */
[----:B------:R-:W-:Y:S01]  /*9880*/  LEA.HI.X R9, R6, R13, R7, 0x1, P2 ;  /* 0x0000000d06097211 */ /* 0x000fe200010f0c07 */
[----:B--2---:R-:W-:-:S05]  /*9890*/  HADD2.F32 R6, -RZ, R23.H0_H0 ;  /* 0x20000017ff067230 */ /* 0x004fca0000004100 */
[----:B------:R-:W-:-:S04]  /*98a0*/  FMUL R6, R6, R16 ;  /* 0x0000001006067220 */ /* 0x000fc80000400000 */
[----:B---3--:R-:W-:Y:S01]  /*98b0*/  FFMA R7, R160, R2, R6 ;  /* 0x00000002a0077223 */ /* 0x008fe20000000006 */
[----:B------:R-:W-:Y:S01]  /*98c0*/  IMAD.U32 R160, RZ, RZ, UR8 ;  /* 0x00000008ffa07e24 */ /* 0x000fe2000f8e00ff */
[----:B------:R-:W-:-:S03]  /*98d0*/  MOV R6, UR8 ;  /* 0x0000000800067c02 */ /* 0x000fc60008000f00 */
[----:B------:R-:W-:Y:S01]  /*98e0*/  IMAD.SHL.U32 R160, R160, 0x10, RZ ;  /* 0x00000010a0a07824 */ /* 0x000fe200078e00ff */
[----:B------:R-:W-:Y:S02]  /*98f0*/  SHF.L.U64.HI R158, R6, 0x4, R158 ;  /* 0x00000004069e7819 */ /* 0x000fe4000001029e */
[----:B------:R-:W-:Y:S02]  /*9900*/  F2FP.F16.F32.PACK_AB R7, RZ, R7 ;  /* 0x00000007ff07723e */ /* 0x000fe400000000ff */
[----:B------:R-:W-:Y:S02]  /*9910*/  IADD3 R6, P2, R160, R4, RZ ;  /* 0x00000004a0067210 */ /* 0x000fe40007f5e0ff */
[----:B------:R-:W-:Y:S02]  /*9920*/  PRMT R161, R7, 0x7610, R161 ;  /* 0x0000761007a17816 */ /* 0x000fe400000000a1 */
[----:B------:R-:W-:-:S05]  /*9930*/  IADD3.X R7, R158, R5, RZ, P2, !PT ;  /* 0x000000059e077210 */ /* 0x000fca00017fe4ff */
[----:B------:R1:W-:Y:S01]  /*9940*/  @P1 STG.E.U16 desc[UR36][R6.64], R161 ;  /* 0x000000a106001986 */ /* 0x0003e2000c101524 */
[----:B------:R-:W-:Y:S05]  /*9950*/  @!P4 BRA `(.L_x_39) ;  /* 0x000000000004c947 */ /* 0x000fea0003800000 */
[----:B------:R2:W5:Y:S02]  /*9960*/  LDG.E.LTC128B.U16 R23, desc[UR36][R8.64+0x2] ;  /* 0x0000022408177981 */ /* 0x000564000c1e1520 */
.L_x_39:
[----:B------:R-:W-:Y:S05]  /*9970*/  BSYNC B1 ;  /* 0x0000000000017941 */ /* 0x000fea0003800000 */
.L_x_38:
[----:B------:R-:W3:Y:S01]  /*9980*/  LDL.LU R162, [R1+0xc] ;  /* 0x00000c0001a27983 */ /* 0x000ee20000300800 */
[----:B-1---5:R-:W-:Y:S01]  /*9990*/  HADD2.F32 R161, -RZ, R23.H0_H0 ;  /* 0x20000017ffa17230 */ /* 0x022fe20000004100 */
[----:B------:R-:W-:Y:S01]  /*99a0*/  ISETP.GT.AND P1, PT, R0, 0x8, P3 ;  /* 0x000000080000780c */ /* 0x000fe20001f24270 */
[----:B------:R-:W-:Y:S03]  /*99b0*/  BSSY B1, `(.L_x_40) ;  /* 0x0000007000017945 */ /* 0x000fe60003800000 */
[----:B------:R-:W-:-:S04]  /*99c0*/  FMUL R161, R161, R16 ;  /* 0x00000010a1a17220 */ /* 0x000fc80000400000 */
[----:B---3--:R-:W-:-:S05]  /*99d0*/  FFMA R161, R162, R2, R161 ;  /* 0x00000002a2a17223 */ /* 0x008fca00000000a1 */
[----:B------:R-:W-:-:S05]  /*99e0*/  F2FP.F16.F32.PACK_AB R161, RZ, R161 ;  /* 0x000000a1ffa1723e */ /* 0x000fca00000000ff */
[----:B------:R1:W-:Y:S01]  /*99f0*/  @P4 STG.E.U16 desc[UR36][R6.64+0x2], R161 ;  /* 0x000002a106004986 */ /* 0x0003e2000c101524 */
[----:B------:R-:W-:Y:S05]  /*9a00*/  @!P1 BRA `(.L_x_41) ;  /* 0x0000000000049947 */ /* 0x000fea0003800000 */
[----:B------:R3:W5:Y:S02]  /*9a10*/  LDG.E.LTC128B.U16 R23, desc[UR36][R10.64+0x10] ;  /* 0x000010240a177981 */ /* 0x000764000c1e1520 */
.L_x_41:
[----:B------:R-:W-:Y:S05]  /*9a20*/  BSYNC B1 ;  /* 0x0000000000017941 */ /* 0x000fea0003800000 */
.L_x_40:
[----:B------:R-:W4:Y:S01]  /*9a30*/  LDL.LU R162, [R1+0x10] ;  /* 0x0000100001a27983 */ /* 0x000f220000300800 */
[----:B-1---5:R-:W-:Y:S01]  /*9a40*/  HADD2.F32 R161, -RZ, R23.H0_H0 ;  /* 0x20000017ffa17230 */ /* 0x022fe20000004100 */
[----:B------:R-:W-:Y:S01]  /*9a50*/  ISETP.GT.AND P2, PT, R0, 0x9, P3 ;  /* 0x000000090000780c */ /* 0x000fe20001f44270 */
[----:B------:R-:W-:Y:S03]  /*9a60*/  BSSY B1, `(.L_x_42) ;  /* 0x0000007000017945 */ /* 0x000fe60003800000 */
[----:B------:R-:W-:-:S04]  /*9a70*/  FMUL R161, R161, R16 ;  /* 0x00000010a1a17220 */ /* 0x000fc80000400000 */
[----:B----4-:R-:W-:-:S05]  /*9a80*/  FFMA R161, R162, R2, R161 ;  /* 0x00000002a2a17223 */ /* 0x010fca00000000a1 */
[----:B------:R-:W-:-:S05]  /*9a90*/  F2FP.F16.F32.PACK_AB R161, RZ, R161 ;  /* 0x000000a1ffa1723e */ /* 0x000fca00000000ff */
[----:B------:R1:W-:Y:S01]  /*9aa0*/  @P1 STG.E.U16 desc[UR36][R4.64+0x10], R161 ;  /* 0x000010a104001986 */ /* 0x0003e2000c101524 */
[----:B------:R-:W-:Y:S05]  /*9ab0*/  @!P2 BRA `(.L_x_43) ;  /* 0x000000000004a947 */ /* 0x000fea0003800000 */
[----:B------:R4:W5:Y:S02]  /*9ac0*/  LDG.E.LTC128B.U16 R23, desc[UR36][R10.64+0x12] ;  /* 0x000012240a177981 */ /* 0x000964000c1e1520 */
.L_x_43:
[----:B------:R-:W-:Y:S05]  /*9ad0*/  BSYNC B1 ;  /* 0x0000000000017941 */ /* 0x000fea0003800000 */
.L_x_42:
[----:B------:R-:W2:Y:S01]  /*9ae0*/  LDL.LU R162, [R1+0x14] ;  /* 0x0000140001a27983 */ /* 0x000ea20000300800 */
[----:B-1---5:R-:W-:Y:S01]  /*9af0*/  HADD2.F32 R161, -RZ, R23.H0_H0 ;  /* 0x20000017ffa17230 */ /* 0x022fe20000004100 */
[----:B------:R-:W-:Y:S01]  /*9b00*/  ISETP.GT.AND P1, PT, R0, 0x8, P0 ;  /* 0x000000080000780c */ /* 0x000fe20000724270 */
[----:B------:R-:W-:Y:S03]  /*9b10*/  BSSY B1, `(.L_x_44) ;  /* 0x0000007000017945 */ /* 0x000fe60003800000 */
[----:B------:R-:W-:-:S04]  /*9b20*/  FMUL R161, R161, R16 ;  /* 0x00000010a1a17220 */ /* 0x000fc80000400000 */
[----:B--2---:R-:W-:-:S05]  /*9b30*/  FFMA R161, R162, R2, R161 ;  /* 0x00000002a2a17223 */ /* 0x004fca00000000a1 */
[----:B------:R-:W-:-:S05]  /*9b40*/  F2FP.F16.F32.PACK_AB R161, RZ, R161 ;  /* 0x000000a1ffa1723e */ /* 0x000fca00000000ff */
[----:B------:R1:W-:Y:S01]  /*9b50*/  @P2 STG.E.U16 desc[UR36][R4.64+0x12], R161 ;  /* 0x000012a104002986 */ /* 0x0003e2000c101524 */
[----:B------:R-:W-:Y:S05]  /*9b60*/  @!P1 BRA `(.L_x_45) ;  /* 0x0000000000049947 */ /* 0x000fea0003800000 */
[----:B------:R2:W5:Y:S02]  /*9b70*/  LDG.E.LTC128B.U16 R23, desc[UR36][R8.64+0x10] ;  /* 0x0000102408177981 */ /* 0x000564000c1e1520 */
.L_x_45:
[----:B------:R-:W-:Y:S05]  /*9b80*/  BSYNC B1 ;  /* 0x0000000000017941 */ /* 0x000fea0003800000 */
.L_x_44:
        /* <DEDUP_REMOVED lines=10> */
.L_x_47:
[----:B------:R-:W-:Y:S05]  /*9c30*/  BSYNC B1 ;  /* 0x0000000000017941 */ /* 0x000fea0003800000 */
.L_x_46:
        /* <DEDUP_REMOVED lines=10> */
.L_x_49:
[----:B------:R-:W-:Y:S05]  /*9ce0*/  BSYNC B1 ;  /* 0x0000000000017941 */ /* 0x000fea0003800000 */
.L_x_48:
        /* <DEDUP_REMOVED lines=10> */
.L_x_51:
[----:B------:R-:W-:Y:S05]  /*9d90*/  BSYNC B1 ;  /* 0x0000000000017941 */ /* 0x000fea0003800000 */
.L_x_50:
        /* <DEDUP_REMOVED lines=10> */
.L_x_53:
[----:B------:R-:W-:Y:S05]  /*9e40*/  BSYNC B1 ;  /* 0x0000000000017941 */ /* 0x000fea0003800000 */
.L_x_52:
        /* <DEDUP_REMOVED lines=10> */
.L_x_55:
[----:B------:R-:W-:Y:S05]  /*9ef0*/  BSYNC B1 ;  /* 0x0000000000017941 */ /* 0x000fea0003800000 */
.L_x_54:
        /* <DEDUP_REMOVED lines=10> */
.L_x_57:
[----:B------:R-:W-:Y:S05]  /*9fa0*/  BSYNC B1 ;  /* 0x0000000000017941 */ /* 0x000fea0003800000 */
.L_x_56:
        /* <DEDUP_REMOVED lines=10> */
.L_x_59:
[----:B------:R-:W-:Y:S05]  /*a050*/  BSYNC B1 ;  /* 0x0000000000017941 */ /* 0x000fea0003800000 */
.L_x_58:
        /* <DEDUP_REMOVED lines=10> */
.L_x_61:
[----:B------:R-:W-:Y:S05]  /*a100*/  BSYNC B1 ;  /* 0x0000000000017941 */ /* 0x000fea0003800000 */
.L_x_60:
        /* <DEDUP_REMOVED lines=10> */
.L_x_63:
[----:B------:R-:W-:Y:S05]  /*a1b0*/  BSYNC B1 ;  /* 0x0000000000017941 */ /* 0x000fea0003800000 */
.L_x_62:
        /* <DEDUP_REMOVED lines=10> */
.L_x_65:
[----:B------:R-:W-:Y:S05]  /*a260*/  BSYNC B1 ;  /* 0x0000000000017941 */ /* 0x000fea0003800000 */
.L_x_64:
        /* <DEDUP_REMOVED lines=10> */
.L_x_67:
[----:B------:R-:W-:Y:S05]  /*a310*/  BSYNC B1 ;  /* 0x0000000000017941 */ /* 0x000fea0003800000 */
.L_x_66:
        /* <DEDUP_REMOVED lines=10> */
.L_x_69:
[----:B------:R-:W-:Y:S05]  /*a3c0*/  BSYNC B1 ;  /* 0x0000000000017941 */ /* 0x000fea0003800000 */
.L_x_68:
        /* <DEDUP_REMOVED lines=10> */
.L_x_71:
[----:B------:R-:W-:Y:S05]  /*a470*/  BSYNC B1 ;  /* 0x0000000000017941 */ /* 0x000fea0003800000 */
.L_x_70:
        /* <DEDUP_REMOVED lines=10> */
.L_x_73:
[----:B------:R-:W-:Y:S05]  /*a520*/  BSYNC B1 ;  /* 0x0000000000017941 */ /* 0x000fea0003800000 */
.L_x_72:
        /* <DEDUP_REMOVED lines=10> */
.L_x_75:
[----:B------:R-:W-:Y:S05]  /*a5d0*/  BSYNC B1 ;  /* 0x0000000000017941 */ /* 0x000fea0003800000 */
.L_x_74:
        /* <DEDUP_REMOVED lines=10> */
.L_x_77:
[----:B------:R-:W-:Y:S05]  /*a680*/  BSYNC B1 ;  /* 0x0000000000017941 */ /* 0x000fea0003800000 */
.L_x_76:
        /* <DEDUP_REMOVED lines=10> */
.L_x_79:
[----:B------:R-:W-:Y:S05]  /*a730*/  BSYNC B1 ;  /* 0x0000000000017941 */ /* 0x000fea0003800000 */
.L_x_78:
        /* <DEDUP_REMOVED lines=10> */
.L_x_81:
[----:B------:R-:W-:Y:S05]  /*a7e0*/  BSYNC B1 ;  /* 0x0000000000017941 */ /* 0x000fea0003800000 */
.L_x_80:
        /* <DEDUP_REMOVED lines=10> */
.L_x_83:
[----:B------:R-:W-:Y:S05]  /*a890*/  BSYNC B1 ;  /* 0x0000000000017941 */ /* 0x000fea0003800000 */
.L_x_82:
        /* <DEDUP_REMOVED lines=10> */
.L_x_85:
[----:B------:R-:W-:Y:S05]  /*a940*/  BSYNC B1 ;  /* 0x0000000000017941 */ /* 0x000fea0003800000 */
.L_x_84:
        /* <DEDUP_REMOVED lines=10> */
.L_x_87:
[----:B------:R-:W-:Y:S05]  /*a9f0*/  BSYNC B1 ;  /* 0x0000000000017941 */ /* 0x000fea0003800000 */
.L_x_86:
        /* <DEDUP_REMOVED lines=10> */
.L_x_89:
[----:B------:R-:W-:Y:S05]  /*aaa0*/  BSYNC B1 ;  /* 0x0000000000017941 */ /* 0x000fea0003800000 */
.L_x_88:
        /* <DEDUP_REMOVED lines=10> */
.L_x_91:
[----:B------:R-:W-:Y:S05]  /*ab50*/  BSYNC B1 ;  /* 0x0000000000017941 */ /* 0x000fea0003800000 */
.L_x_90:
        /* <DEDUP_REMOVED lines=10> */
.L_x_93:
[----:B------:R-:W-:Y:S05]  /*ac00*/  BSYNC B1 ;  /* 0x0000000000017941 */ /* 0x000fea0003800000 */
.L_x_92:
        /* <DEDUP_REMOVED lines=10> */
.L_x_95:
[----:B------:R-:W-:Y:S05]  /*acb0*/  BSYNC B1 ;  /* 0x0000000000017941 */ /* 0x000fea0003800000 */
.L_x_94:
        /* <DEDUP_REMOVED lines=10> */
.L_x_97:
[----:B------:R-:W-:Y:S05]  /*ad60*/  BSYNC B1 ;  /* 0x0000000000017941 */ /* 0x000fea0003800000 */
.L_x_96:
        /* <DEDUP_REMOVED lines=10> */
.L_x_99:
[----:B------:R-:W-:Y:S05]  /*ae10*/  BSYNC B1 ;  /* 0x0000000000017941 */ /* 0x000fea0003800000 */
.L_x_98:
        /* <DEDUP_REMOVED lines=10> */
.L_x_101:
[----:B------:R-:W-:Y:S05]  /*aec0*/  BSYNC B1 ;  /* 0x0000000000017941 */ /* 0x000fea0003800000 */
.L_x_100:
        /* <DEDUP_REMOVED lines=10> */
.L_x_103:
[----:B------:R-:W-:Y:S05]  /*af70*/  BSYNC B1 ;  /* 0x0000000000017941 */ /* 0x000fea0003800000 */
.L_x_102:
        /* <DEDUP_REMOVED lines=10> */
.L_x_105:
[----:B------:R-:W-:Y:S05]  /*b020*/  BSYNC B1 ;  /* 0x0000000000017941 */ /* 0x000fea0003800000 */
.L_x_104:
        /* <DEDUP_REMOVED lines=10> */
.L_x_107:
[----:B------:R-:W-:Y:S05]  /*b0d0*/  BSYNC B1 ;  /* 0x0000000000017941 */ /* 0x000fea0003800000 */
.L_x_106:
        /* <DEDUP_REMOVED lines=10> */
.L_x_109:
[----:B------:R-:W-:Y:S05]  /*b180*/  BSYNC B1 ;  /* 0x0000000000017941 */ /* 0x000fea0003800000 */
.L_x_108:
        /* <DEDUP_REMOVED lines=10> */
.L_x_111:
[----:B------:R-:W-:Y:S05]  /*b230*/  BSYNC B1 ;  /* 0x0000000000017941 */ /* 0x000fea0003800000 */
.L_x_110:
        /* <DEDUP_REMOVED lines=10> */
.L_x_113:
[----:B------:R-:W-:Y:S05]  /*b2e0*/  BSYNC B1 ;  /* 0x0000000000017941 */ /* 0x000fea0003800000 */
.L_x_112:
        /* <DEDUP_REMOVED lines=10> */
.L_x_115:
[----:B------:R-:W-:Y:S05]  /*b390*/  BSYNC B1 ;  /* 0x0000000000017941 */ /* 0x000fea0003800000 */
.L_x_114:
        /* <DEDUP_REMOVED lines=10> */
.L_x_117:
[----:B------:R-:W-:Y:S05]  /*b440*/  BSYNC B1 ;  /* 0x0000000000017941 */ /* 0x000fea0003800000 */
.L_x_116:
        /* <DEDUP_REMOVED lines=10> */
.L_x_119:
[----:B------:R-:W-:Y:S05]  /*b4f0*/  BSYNC B1 ;  /* 0x0000000000017941 */ /* 0x000fea0003800000 */
.L_x_118:
        /* <DEDUP_REMOVED lines=10> */
.L_x_121:
[----:B------:R-:W-:Y:S05]  /*b5a0*/  BSYNC B1 ;  /* 0x0000000000017941 */ /* 0x000fea0003800000 */
.L_x_120:
        /* <DEDUP_REMOVED lines=10> */
.L_x_123:
[----:B------:R-:W-:Y:S05]  /*b650*/  BSYNC B1 ;  /* 0x0000000000017941 */ /* 0x000fea0003800000 */
.L_x_122:
        /* <DEDUP_REMOVED lines=10> */
.L_x_125:
[----:B------:R-:W-:Y:S05]  /*b700*/  BSYNC B1 ;  /* 0x0000000000017941 */ /* 0x000fea0003800000 */
.L_x_124:
        /* <DEDUP_REMOVED lines=10> */
.L_x_127:
[----:B------:R-:W-:Y:S05]  /*b7b0*/  BSYNC B1 ;  /* 0x0000000000017941 */ /* 0x000fea0003800000 */
.L_x_126:
        /* <DEDUP_REMOVED lines=10> */
.L_x_129:
[----:B------:R-:W-:Y:S05]  /*b860*/  BSYNC B1 ;  /* 0x0000000000017941 */ /* 0x000fea0003800000 */
.L_x_128:
        /* <DEDUP_REMOVED lines=10> */
.L_x_131:
[----:B------:R-:W-:Y:S05]  /*b910*/  BSYNC B1 ;  /* 0x0000000000017941 */ /* 0x000fea0003800000 */
.L_x_130:
        /* <DEDUP_REMOVED lines=10> */
.L_x_133:
[----:B------:R-:W-:Y:S05]  /*b9c0*/  BSYNC B1 ;  /* 0x0000000000017941 */ /* 0x000fea0003800000 */
.L_x_132:
        /* <DEDUP_REMOVED lines=10> */
.L_x_135:
[----:B------:R-:W-:Y:S05]  /*ba70*/  BSYNC B1 ;  /* 0x0000000000017941 */ /* 0x000fea0003800000 */
.L_x_134:
        /* <DEDUP_REMOVED lines=10> */
.L_x_137:
[----:B------:R-:W-:Y:S05]  /*bb20*/  BSYNC B1 ;  /* 0x0000000000017941 */ /* 0x000fea0003800000 */
.L_x_136:
        /* <DEDUP_REMOVED lines=10> */
.L_x_139:
[----:B------:R-:W-:Y:S05]  /*bbd0*/  BSYNC B1 ;  /* 0x0000000000017941 */ /* 0x000fea0003800000 */
.L_x_138:
        /* <DEDUP_REMOVED lines=10> */
.L_x_141:
[----:B------:R-:W-:Y:S05]  /*bc80*/  BSYNC B1 ;  /* 0x0000000000017941 */ /* 0x000fea0003800000 */
.L_x_140:
        /* <DEDUP_REMOVED lines=10> */
.L_x_143:
[----:B------:R-:W-:Y:S05]  /*bd30*/  BSYNC B1 ;  /* 0x0000000000017941 */ /* 0x000fea0003800000 */
.L_x_142:
        /* <DEDUP_REMOVED lines=10> */
.L_x_145:
[----:B------:R-:W-:Y:S05]  /*bde0*/  BSYNC B1 ;  /* 0x0000000000017941 */ /* 0x000fea0003800000 */
.L_x_144:
        /* <DEDUP_REMOVED lines=10> */
.L_x_147:
[----:B------:R-:W-:Y:S05]  /*be90*/  BSYNC B1 ;  /* 0x0000000000017941 */ /* 0x000fea0003800000 */
.L_x_146:
        /* <DEDUP_REMOVED lines=10> */
.L_x_149:
[----:B------:R-:W-:Y:S05]  /*bf40*/  BSYNC B1 ;  /* 0x0000000000017941 */ /* 0x000fea0003800000 */
.L_x_148:
        /* <DEDUP_REMOVED lines=10> */
.L_x_151:
[----:B------:R-:W-:Y:S05]  /*bff0*/  BSYNC B1 ;  /* 0x0000000000017941 */ /* 0x000fea0003800000 */
.L_x_150:
        /* <DEDUP_REMOVED lines=10> */
.L_x_153:
[----:B------:R-:W-:Y:S05]  /*c0a0*/  BSYNC B1 ;  /* 0x0000000000017941 */ /* 0x000fea0003800000 */
.L_x_152:
        /* <DEDUP_REMOVED lines=10> */
.L_x_155:
[----:B------:R-:W-:Y:S05]  /*c150*/  BSYNC B1 ;  /* 0x0000000000017941 */ /* 0x000fea0003800000 */
.L_x_154:
        /* <DEDUP_REMOVED lines=10> */
.L_x_157:
[----:B------:R-:W-:Y:S05]  /*c200*/  BSYNC B1 ;  /* 0x0000000000017941 */ /* 0x000fea0003800000 */
.L_x_156:
        /* <DEDUP_REMOVED lines=10> */
.L_x_159:
[----:B------:R-:W-:Y:S05]  /*c2b0*/  BSYNC B1 ;  /* 0x0000000000017941 */ /* 0x000fea0003800000 */
.L_x_158:
        /* <DEDUP_REMOVED lines=10> */
.L_x_161:
[----:B------:R-:W-:Y:S05]  /*c360*/  BSYNC B1 ;  /* 0x0000000000017941 */ /* 0x000fea0003800000 */
.L_x_160:
        /* <DEDUP_REMOVED lines=10> */
.L_x_163:
[----:B------:R-:W-:Y:S05]  /*c410*/  BSYNC B1 ;  /* 0x0000000000017941 */ /* 0x000fea0003800000 */
.L_x_162:
        /* <DEDUP_REMOVED lines=10> */
.L_x_165:
[----:B------:R-:W-:Y:S05]  /*c4c0*/  BSYNC B1 ;  /* 0x0000000000017941 */ /* 0x000fea0003800000 */
.L_x_164:
        /* <DEDUP_REMOVED lines=10> */
.L_x_167:
[----:B------:R-:W-:Y:S05]  /*c570*/  BSYNC B1 ;  /* 0x0000000000017941 */ /* 0x000fea0003800000 */
.L_x_166:
        /* <DEDUP_REMOVED lines=10> */
.L_x_169:
[----:B------:R-:W-:Y:S05]  /*c620*/  BSYNC B1 ;  /* 0x0000000000017941 */ /* 0x000fea0003800000 */
.L_x_168:
        /* <DEDUP_REMOVED lines=10> */
.L_x_171:
[----:B------:R-:W-:Y:S05]  /*c6d0*/  BSYNC B1 ;  /* 0x0000000000017941 */ /* 0x000fea0003800000 */
.L_x_170:
        /* <DEDUP_REMOVED lines=10> */
.L_x_173:
[----:B------:R-:W-:Y:S05]  /*c780*/  BSYNC B1 ;  /* 0x0000000000017941 */ /* 0x000fea0003800000 */
.L_x_172:
        /* <DEDUP_REMOVED lines=10> */
.L_x_175:
[----:B------:R-:W-:Y:S05]  /*c830*/  BSYNC B1 ;  /* 0x0000000000017941 */ /* 0x000fea0003800000 */
.L_x_174:
        /* <DEDUP_REMOVED lines=10> */
.L_x_177:
[----:B------:R-:W-:Y:S05]  /*c8e0*/  BSYNC B1 ;  /* 0x0000000000017941 */ /* 0x000fea0003800000 */
.L_x_176:
        /* <DEDUP_REMOVED lines=10> */
.L_x_179:
[----:B------:R-:W-:Y:S05]  /*c990*/  BSYNC B1 ;  /* 0x0000000000017941 */ /* 0x000fea0003800000 */
.L_x_178:
        /* <DEDUP_REMOVED lines=10> */
.L_x_181:
[----:B------:R-:W-:Y:S05]  /*ca40*/  BSYNC B1 ;  /* 0x0000000000017941 */ /* 0x000fea0003800000 */
.L_x_180:
        /* <DEDUP_REMOVED lines=10> */
.L_x_183:
[----:B------:R-:W-:Y:S05]  /*caf0*/  BSYNC B1 ;  /* 0x0000000000017941 */ /* 0x000fea0003800000 */
.L_x_182:
        /* <DEDUP_REMOVED lines=10> */
.L_x_185:
[----:B------:R-:W-:Y:S05]  /*cba0*/  BSYNC B1 ;  /* 0x0000000000017941 */ /* 0x000fea0003800000 */
.L_x_184:
        /* <DEDUP_REMOVED lines=10> */
.L_x_187:
[----:B------:R-:W-:Y:S05]  /*cc50*/  BSYNC B1 ;  /* 0x0000000000017941 */ /* 0x000fea0003800000 */
.L_x_186:
        /* <DEDUP_REMOVED lines=10> */
.L_x_189:
[----:B------:R-:W-:Y:S05]  /*cd00*/  BSYNC B1 ;  /* 0x0000000000017941 */ /* 0x000fea0003800000 */
.L_x_188:
        /* <DEDUP_REMOVED lines=10> */
.L_x_191:
[----:B------:R-:W-:Y:S05]  /*cdb0*/  BSYNC B1 ;  /* 0x0000000000017941 */ /* 0x000fea0003800000 */
.L_x_190:
        /* <DEDUP_REMOVED lines=10> */
.L_x_193:
[----:B------:R-:W-:Y:S05]  /*ce60*/  BSYNC B1 ;  /* 0x0000000000017941 */ /* 0x000fea0003800000 */
.L_x_192:
        /* <DEDUP_REMOVED lines=10> */
.L_x_195:
[----:B------:R-:W-:Y:S05]  /*cf10*/  BSYNC B1 ;  /* 0x0000000000017941 */ /* 0x000fea0003800000 */
.L_x_194:
        /* <DEDUP_REMOVED lines=10> */
.L_x_197:
[----:B------:R-:W-:Y:S05]  /*cfc0*/  BSYNC B1 ;  /* 0x0000000000017941 */ /* 0x000fea0003800000 */
.L_x_196:
        /* <DEDUP_REMOVED lines=10> */
.L_x_199:
[----:B------:R-:W-:Y:S05]  /*d070*/  BSYNC B1 ;  /* 0x0000000000017941 */ /* 0x000fea0003800000 */
.L_x_198:
        /* <DEDUP_REMOVED lines=10> */
.L_x_201:
[----:B------:R-:W-:Y:S05]  /*d120*/  BSYNC B1 ;  /* 0x0000000000017941 */ /* 0x000fea0003800000 */
.L_x_200:
        /* <DEDUP_REMOVED lines=10> */
.L_x_203:
[----:B------:R-:W-:Y:S05]  /*d1d0*/  BSYNC B1 ;  /* 0x0000000000017941 */ /* 0x000fea0003800000 */
.L_x_202:
        /* <DEDUP_REMOVED lines=10> */
.L_x_205:
[----:B------:R-:W-:Y:S05]  /*d280*/  BSYNC B1 ;  /* 0x0000000000017941 */ /* 0x000fea0003800000 */
.L_x_204:
        /* <DEDUP_REMOVED lines=10> */
.L_x_207:
[----:B------:R-:W-:Y:S05]  /*d330*/  BSYNC B1 ;  /* 0x0000000000017941 */ /* 0x000fea0003800000 */
.L_x_206:
        /* <DEDUP_REMOVED lines=10> */
.L_x_209:
[----:B------:R-:W-:Y:S05]  /*d3e0*/  BSYNC B1 ;  /* 0x0000000000017941 */ /* 0x000fea0003800000 */
.L_x_208:
        /* <DEDUP_REMOVED lines=10> */
.L_x_211:
[----:B------:R-:W-:Y:S05]  /*d490*/  BSYNC B1 ;  /* 0x0000000000017941 */ /* 0x000fea0003800000 */
.L_x_210:
        /* <DEDUP_REMOVED lines=10> */
.L_x_213:
[----:B------:R-:W-:Y:S05]  /*d540*/  BSYNC B1 ;  /* 0x0000000000017941 */ /* 0x000fea0003800000 */
.L_x_212:
        /* <DEDUP_REMOVED lines=10> */
.L_x_215:
[----:B------:R-:W-:Y:S05]  /*d5f0*/  BSYNC B1 ;  /* 0x0000000000017941 */ /* 0x000fea0003800000 */
.L_x_214:
        /* <DEDUP_REMOVED lines=10> */
.L_x_217:
[----:B------:R-:W-:Y:S05]  /*d6a0*/  BSYNC B1 ;  /* 0x0000000000017941 */ /* 0x000fea0003800000 */
.L_x_216:
        /* <DEDUP_REMOVED lines=10> */
.L_x_219:
[----:B------:R-:W-:Y:S05]  /*d750*/  BSYNC B1 ;  /* 0x0000000000017941 */ /* 0x000fea0003800000 */
.L_x_218:
        /* <DEDUP_REMOVED lines=10> */
.L_x_221:
[----:B------:R-:W-:Y:S05]  /*d800*/  BSYNC B1 ;  /* 0x0000000000017941 */ /* 0x000fea0003800000 */
.L_x_220:
        /* <DEDUP_REMOVED lines=10> */
.L_x_223:
[----:B------:R-:W-:Y:S05]  /*d8b0*/  BSYNC B1 ;  /* 0x0000000000017941 */ /* 0x000fea0003800000 */
.L_x_222:
        /* <DEDUP_REMOVED lines=10> */
.L_x_225:
[----:B------:R-:W-:Y:S05]  /*d960*/  BSYNC B1 ;  /* 0x0000000000017941 */ /* 0x000fea0003800000 */
.L_x_224:
        /* <DEDUP_REMOVED lines=10> */
.L_x_227:
[----:B------:R-:W-:Y:S05]  /*da10*/  BSYNC B1 ;  /* 0x0000000000017941 */ /* 0x000fea0003800000 */
.L_x_226:
        /* <DEDUP_REMOVED lines=10> */
.L_x_229:
[----:B------:R-:W-:Y:S05]  /*dac0*/  BSYNC B1 ;  /* 0x0000000000017941 */ /* 0x000fea0003800000 */
.L_x_228:
        /* <DEDUP_REMOVED lines=10> */
.L_x_231:
[----:B------:R-:W-:Y:S05]  /*db70*/  BSYNC B1 ;  /* 0x0000000000017941 */ /* 0x000fea0003800000 */
.L_x_230:
        /* <DEDUP_REMOVED lines=10> */
.L_x_233:
[----:B------:R-:W-:Y:S05]  /*dc20*/  BSYNC B1 ;  /* 0x0000000000017941 */ /* 0x000fea0003800000 */
.L_x_232:
        /* <DEDUP_REMOVED lines=10> */
.L_x_235:
[----:B------:R-:W-:Y:S05]  /*dcd0*/  BSYNC B1 ;  /* 0x0000000000017941 */ /* 0x000fea0003800000 */
.L_x_234:
        /* <DEDUP_REMOVED lines=10> */
.L_x_237:
[----:B------:R-:W-:Y:S05]  /*dd80*/  BSYNC B1 ;  /* 0x0000000000017941 */ /* 0x000fea0003800000 */
.L_x_236:
        /* <DEDUP_REMOVED lines=10> */
.L_x_239:
[----:B------:R-:W-:Y:S05]  /*de30*/  BSYNC B1 ;  /* 0x0000000000017941 */ /* 0x000fea0003800000 */
.L_x_238:
        /* <DEDUP_REMOVED lines=10> */
.L_x_241:
[----:B------:R-:W-:Y:S05]  /*dee0*/  BSYNC B1 ;  /* 0x0000000000017941 */ /* 0x000fea0003800000 */
.L_x_240:
        /* <DEDUP_REMOVED lines=10> */
.L_x_243:
[----:B------:R-:W-:Y:S05]  /*df90*/  BSYNC B1 ;  /* 0x0000000000017941 */ /* 0x000fea0003800000 */
.L_x_242:
        /* <DEDUP_REMOVED lines=10> */
.L_x_245:
[----:B------:R-:W-:Y:S05]  /*e040*/  BSYNC B1 ;  /* 0x0000000000017941 */ /* 0x000fea0003800000 */
.L_x_244:
        /* <DEDUP_REMOVED lines=10> */
.L_x_247:
[----:B------:R-:W-:Y:S05]  /*e0f0*/  BSYNC B1 ;  /* 0x0000000000017941 */ /* 0x000fea0003800000 */
.L_x_246:
        /* <DEDUP_REMOVED lines=10> */
.L_x_249:
[----:B------:R-:W-:Y:S05]  /*e1a0*/  BSYNC B1 ;  /* 0x0000000000017941 */ /* 0x000fea0003800000 */
.L_x_248:
        /* <DEDUP_REMOVED lines=10> */
.L_x_251:
[----:B------:R-:W-:Y:S05]  /*e250*/  BSYNC B1 ;  /* 0x0000000000017941 */ /* 0x000fea0003800000 */
.L_x_250:
        /* <DEDUP_REMOVED lines=10> */
.L_x_253:
[----:B------:R-:W-:Y:S05]  /*e300*/  BSYNC B1 ;  /* 0x0000000000017941 */ /* 0x000fea0003800000 */
.L_x_252:
        /* <DEDUP_REMOVED lines=10> */
.L_x_255:
[----:B------:R-:W-:Y:S05]  /*e3b0*/  BSYNC B1 ;  /* 0x0000000000017941 */ /* 0x000fea0003800000 */
.L_x_254:
        /* <DEDUP_REMOVED lines=10> */
.L_x_257:
[----:B------:R-:W-:Y:S05]  /*e460*/  BSYNC B1 ;  /* 0x0000000000017941 */ /* 0x000fea0003800000 */
.L_x_256:
        /* <DEDUP_REMOVED lines=10> */
.L_x_259:
[----:B------:R-:W-:Y:S05]  /*e510*/  BSYNC B1 ;  /* 0x0000000000017941 */ /* 0x000fea0003800000 */
.L_x_258:
        /* <DEDUP_REMOVED lines=10> */
.L_x_261:
[----:B------:R-:W-:Y:S05]  /*e5c0*/  BSYNC B1 ;  /* 0x0000000000017941 */ /* 0x000fea0003800000 */
.L_x_260:
        /* <DEDUP_REMOVED lines=10> */
.L_x_263:
[----:B------:R-:W-:Y:S05]  /*e670*/  BSYNC B1 ;  /* 0x0000000000017941 */ /* 0x000fea0003800000 */
.L_x_262:
        /* <DEDUP_REMOVED lines=10> */
.L_x_265:
[----:B------:R-:W-:Y:S05]  /*e720*/  BSYNC B1 ;  /* 0x0000000000017941 */ /* 0x000fea0003800000 */
.L_x_264:
        /* <DEDUP_REMOVED lines=10> */
.L_x_267:
[----:B------:R-:W-:Y:S05]  /*e7d0*/  BSYNC B1 ;  /* 0x0000000000017941 */ /* 0x000fea0003800000 */
.L_x_266:
        /* <DEDUP_REMOVED lines=10> */
.L_x_269:
[----:B------:R-:W-:Y:S05]  /*e880*/  BSYNC B1 ;  /* 0x0000000000017941 */ /* 0x000fea0003800000 */
.L_x_268:
        /* <DEDUP_REMOVED lines=10> */
.L_x_271:
[----:B------:R-:W-:Y:S05]  /*e930*/  BSYNC B1 ;  /* 0x0000000000017941 */ /* 0x000fea0003800000 */
.L_x_270:
        /* <DEDUP_REMOVED lines=10> */
.L_x_273:
[----:B------:R-:W-:Y:S05]  /*e9e0*/  BSYNC B1 ;  /* 0x0000000000017941 */ /* 0x000fea0003800000 */
.L_x_272:
        /* <DEDUP_REMOVED lines=10> */
.L_x_275:
[----:B------:R-:W-:Y:S05]  /*ea90*/  BSYNC B1 ;  /* 0x0000000000017941 */ /* 0x000fea0003800000 */
.L_x_274:
        /* <DEDUP_REMOVED lines=10> */
.L_x_277:
[----:B------:R-:W-:Y:S05]  /*eb40*/  BSYNC B1 ;  /* 0x0000000000017941 */ /* 0x000fea0003800000 */
.L_x_276:
        /* <DEDUP_REMOVED lines=10> */
.L_x_279:
[----:B------:R-:W-:Y:S05]  /*ebf0*/  BSYNC B1 ;  /* 0x0000000000017941 */ /* 0x000fea0003800000 */
.L_x_278:
        /* <DEDUP_REMOVED lines=10> */
.L_x_281:
[----:B------:R-:W-:Y:S05]  /*eca0*/  BSYNC B1 ;  /* 0x0000000000017941 */ /* 0x000fea0003800000 */
.L_x_280:
        /* <DEDUP_REMOVED lines=10> */
.L_x_283:
[----:B------:R-:W-:Y:S05]  /*ed50*/  BSYNC B1 ;  /* 0x0000000000017941 */ /* 0x000fea0003800000 */
.L_x_282:
[----:B0-234-:R-:W2:Y:S01]  /*ed60*/  LDL.LU R10, [R1+0x1f4] ;  /* 0x0001f400010a7983 */ /* 0x01dea20000300800 */
[----:B-----5:R-:W-:Y:S01]  /*ed70*/  HADD2.F32 R11, -RZ, R23.H0_H0 ;  /* 0x20000017ff0b7230 */ /* 0x020fe20000004100 */
        /* <DEDUP_REMOVED lines=8> */
.L_x_285:
[----:B------:R-:W-:Y:S05]  /*ee00*/  BSYNC B1 ;  /* 0x0000000000017941 */ /* 0x000fea0003800000 */
.L_x_284:
[----:B------:R-:W3:Y:S01]  /*ee10*/  LDL.LU R10, [R1+0x1f8] ;  /* 0x0001f800010a7983 */ /* 0x000ee20000300800 */
[----:B0----5:R-:W-:Y:S01]  /*ee20*/  HADD2.F32 R11, -RZ, R23.H0_H0 ;  /* 0x20000017ff0b7230 */ /* 0x021fe20000004100 */
[----:B------:R-:W-:Y:S01]  /*ee30*/  ISETP.GT.AND P1, PT, R0, 0xf9, P0 ;  /* 0x000000f90000780c */ /* 0x000fe20000724270 */
[----:B------:R-:W-:Y:S01]  /*ee40*/  BSSY B1, `(.L_x_286) ;  /* 0x000000a000017945 */ /* 0x000fe20003800000 */
[----:B------:R-:W-:Y:S02]  /*ee50*/  IADD3 R169, P0, R3, 0x80, RZ ;  /* 0x0000008003a97810 */ /* 0x000fe40007f1e0ff */
[----:B------:R-:W-:-:S04]  /*ee60*/  FMUL R11, R11, R16 ;  /* 0x000000100b0b7220 */ /* 0x000fc80000400000 */
[----:B---3--:R-:W-:-:S05]  /*ee70*/  FFMA R11, R10, R2, R11 ;  /* 0x000000020a0b7223 */ /* 0x008fca000000000b */
[----:B------:R-:W-:-:S04]  /*ee80*/  F2FP.F16.F32.PACK_AB R11, RZ, R11 ;  /* 0x0000000bff0b723e */ /* 0x000fc800000000ff */
[----:B------:R-:W-:Y:S01]  /*ee90*/  PRMT R3, R11, 0x7610, R3 ;  /* 0x000076100b037816 */ /* 0x000fe20000000003 */
[----:B------:R-:W-:-:S04]  /*eea0*/  IMAD.X R11, RZ, RZ, UR7, P0 ;  /* 0x00000007ff0b7e24 */ /* 0x000fc800080e06ff */
[----:B------:R0:W-:Y:S01]  /*eeb0*/  @P2 STG.E.U16 desc[UR36][R6.64+0x1f0], R3 ;  /* 0x0001f00306002986 */ /* 0x0001e2000c101524 */
[----:B------:R-:W-:Y:S05]  /*eec0*/  @!P1 BRA `(.L_x_287) ;  /* 0x0000000000049947 */ /* 0x000fea0003800000 */
[----:B------:R3:W5:Y:S02]  /*eed0*/  LDG.E.LTC128B.U16 R23, desc[UR36][R8.64+0x1f2] ;  /* 0x0001f22408177981 */ /* 0x000764000c1e1520 */
.L_x_287:
[----:B------:R-:W-:Y:S05]  /*eee0*/  BSYNC B1 ;  /* 0x0000000000017941 */ /* 0x000fea0003800000 */
.L_x_286:
[----:B------:R-:W4:Y:S01]  /*eef0*/  LDL.LU R10, [R1+0x1fc] ;  /* 0x0001fc00010a7983 */ /* 0x000f220000300800 */
[----:B0----5:R-:W-:Y:S01]  /*ef00*/  HADD2.F32 R3, -RZ, R23.H0_H0 ;  /* 0x20000017ff037230 */ /* 0x021fe20000004100 */
[----:B------:R-:W-:Y:S01]  /*ef10*/  ISETP.GT.AND P0, PT, R153, 0x80, PT ;  /* 0x000000809900780c */ /* 0x000fe20003f04270 */
[----:B--23--:R-:W-:-:S03]  /*ef20*/  IMAD R8, R11, R14, RZ ;  /* 0x0000000e0b087224 */ /* 0x00cfc600078e02ff */
[----:B------:R-:W-:Y:S01]  /*ef30*/  FMUL R3, R3, R16 ;  /* 0x0000001003037220 */ /* 0x000fe20000400000 */
[C---:B------:R-:W-:Y:S01]  /*ef40*/  IMAD R167, R169.reuse, R15, R8 ;  /* 0x0000000fa9a77224 */ /* 0x040fe200078e0208 */
[----:B------:R-:W-:Y:S01]  /*ef50*/  ISETP.GT.AND P4, PT, R0, RZ, P0 ;  /* 0x000000ff0000720c */ /* 0x000fe20000784270 */
[----:B------:R-:W-:-:S04]  /*ef60*/  IMAD.WIDE.U32 R8, R169, R14, R20 ;  /* 0x0000000ea9087225 */ /* 0x000fc800078e0014 */
[----:B------:R-:W-:Y:S02]  /*ef70*/  IMAD.IADD R9, R9, 0x1, R167 ;  /* 0x0000000109097824 */ /* 0x000fe400078e02a7 */
[----:B----4-:R-:W-:Y:S01]  /*ef80*/  FFMA R3, R10, R2, R3 ;  /* 0x000000020a037223 */ /* 0x010fe20000000003 */
[----:B------:R-:W-:-:S04]  /*ef90*/  LEA R10, P2, R8, R12, 0x1 ;  /* 0x0000000c080a7211 */ /* 0x000fc800078408ff */
[----:B------:R-:W-:Y:S02]  /*efa0*/  F2FP.F16.F32.PACK_AB R3, RZ, R3 ;  /* 0x00000003ff03723e */ /* 0x000fe400000000ff */
[--C-:B------:R-:W-:Y:S02]  /*efb0*/  LEA.HI.X R11, R8, R13, R9.reuse, 0x1, P2 ;  /* 0x0000000d080b7211 */ /* 0x100fe400010f0c09 */
[----:B------:R-:W-:-:S05]  /*efc0*/  PRMT R9, R3, 0x7610, R9 ;  /* 0x0000761003097816 */ /* 0x000fca0000000009 */
[----:B------:R0:W-:Y:S04]  /*efd0*/  @P1 STG.E.U16 desc[UR36][R6.64+0x1f2], R9 ;  /* 0x0001f20906001986 */ /* 0x0001e8000c101524 */
[----:B------:R-:W2:Y:S01]  /*efe0*/  @P4 LDG.E.LTC128B.U16 R23, desc[UR36][R10.64] ;  /* 0x000000240a174981 */ /* 0x000ea2000c1e1520 */
[----:B-1----:R-:W-:Y:S01]  /*eff0*/  IMAD.U32 R161, RZ, RZ, UR8 ;  /* 0x00000008ffa17e24 */ /* 0x002fe2000f8e00ff */
[----:B------:R-:W-:Y:S01]  /*f000*/  MOV R164, UR9 ;  /* 0x0000000900a47c02 */ /* 0x000fe20008000f00 */
[----:B------:R-:W-:Y:S01]  /*f010*/  IMAD.U32 R165, RZ, RZ, UR8 ;  /* 0x00000008ffa57e24 */ /* 0x000fe2000f8e00ff */
[----:B------:R-:W-:Y:S01]  /*f020*/  ISETP.GT.AND P2, PT, R0, 0x1, P0 ;  /* 0x000000010000780c */ /* 0x000fe20000744270 */
[----:B------:R-:W-:Y:S01]  /*f030*/  IMAD.SHL.U32 R161, R161, 0x100, RZ ;  /* 0x00000100a1a17824 */ /* 0x000fe200078e00ff */
[----:B------:R-:W-:Y:S01]  /*f040*/  BSSY B1, `(.L_x_288) ;  /* 0x0000011000017945 */ /* 0x000fe20003800000 */
[----:B0-----:R-:W-:Y:S01]  /*f050*/  IMAD.WIDE.U32 R8, R169, R14, R18 ;  /* 0x0000000ea9087225 */ /* 0x001fe200078e0012 */
[----:B------:R-:W-:-:S04]  /*f060*/  SHF.L.U64.HI R165, R165, 0x8, R164 ;  /* 0x00000008a5a57819 */ /* 0x000fc800000102a4 */
[----:B------:R-:W-:-:S03]  /*f070*/  IADD3 R9, R167, R9, RZ ;  /* 0x00000009a7097210 */ /* 0x000fc60007ffe0ff */
[----:B------:R-:W-:Y:S01]  /*f080*/  IMAD.WIDE.U32 R162, R22, UR43, R8 ;  /* 0x0000002b16a27c25 */ /* 0x000fe2000f8e0008 */
[----:B------:R-:W-:-:S03]  /*f090*/  IADD3 R8, P1, R161, R4, RZ ;  /* 0x00000004a1087210 */ /* 0x000fc60007f3e0ff */
[----:B------:R-:W-:Y:S01]  /*f0a0*/  IMAD.IADD R7, R159, 0x1, R163 ;  /* 0x000000019f077824 */ /* 0x000fe200078e02a3 */
[----:B------:R-:W-:Y:S02]  /*f0b0*/  IADD3.X R9, R165, R5, RZ, P1, !PT ;  /* 0x00000005a5097210 */ /* 0x000fe40000ffe4ff */
[----:B------:R-:W-:-:S04]  /*f0c0*/  LEA R6, P3, R162, R12, 0x1 ;  /* 0x0000000ca2067211 */ /* 0x000fc800078608ff */
[----:B------:R-:W-:Y:S01]  /*f0d0*/  LEA.HI.X R7, R162, R13, R7, 0x1, P3 ;  /* 0x0000000da2077211 */ /* 0x000fe200018f0c07 */
[----:B--2---:R-:W-:-:S05]  /*f0e0*/  HADD2.F32 R3, -RZ, R23.H0_H0 ;  /* 0x20000017ff037230 */ /* 0x004fca0000004100 */
[----:B------:R-:W-:-:S04]  /*f0f0*/  FMUL R3, R3, R16 ;  /* 0x0000001003037220 */ /* 0x000fc80000400000 */
[----:B------:R-:W-:-:S05]  /*f100*/  FFMA R3, R24, R2, R3 ;  /* 0x0000000218037223 */ /* 0x000fca0000000003 */
[----:B------:R-:W-:-:S05]  /*f110*/  F2FP.F16.F32.PACK_AB R3, RZ, R3 ;  /* 0x00000003ff03723e */ /* 0x000fca00000000ff */
[----:B------:R0:W-:Y:S01]  /*f120*/  @P4 STG.E.U16 desc[UR36][R8.64], R3 ;  /* 0x0000000308004986 */ /* 0x0001e2000c101524 */
[----:B------:R-:W-:Y:S05]  /*f130*/  @!P2 BRA `(.L_x_289) ;  /* 0x000000000004a947 */ /* 0x000fea0003800000 */
[----:B------:R1:W5:Y:S02]  /*f140*/  LDG.E.LTC128B.U16 R23, desc[UR36][R6.64+0x2] ;  /* 0x0000022406177981 */ /* 0x000364000c1e1520 */
.L_x_289:
[----:B------:R-:W-:Y:S05]  /*f150*/  BSYNC B1 ;  /* 0x0000000000017941 */ /* 0x000fea0003800000 */
.L_x_288:
[----:B0----5:R-:W-:Y:S01]  /*f160*/  HADD2.F32 R3, -RZ, R23.H0_H0 ;  /* 0x20000017ff037230 */ /* 0x021fe20000004100 */
[----:B------:R-:W-:Y:S01]  /*f170*/  ISETP.GT.AND P1, PT, R153, 0x88, PT ;  /* 0x000000889900780c */ /* 0x000fe20003f24270 */
[----:B------:R-:W-:Y:S01]  /*f180*/  IMAD.WIDE.U32 R14, R169, R14, R156 ;  /* 0x0000000ea90e7225 */ /* 0x000fe200078e009c */
[----:B------:R-:W-:Y:S03]  /*f190*/  BSSY B1, `(.L_x_290) ;  /* 0x0000010000017945 */ /* 0x000fe60003800000 */
[----:B------:R-:W-:Y:S01]  /*f1a0*/  FMUL R10, R3, R16 ;  /* 0x00000010030a7220 */ /* 0x000fe20000400000 */
[----:B------:R-:W-:Y:S01]  /*f1b0*/  IMAD.IADD R167, R167, 0x1, R15 ;  /* 0x00000001a7a77824 */ /* 0x000fe200078e020f */
[----:B------:R-:W-:Y:S02]  /*f1c0*/  IADD3 R154, P4, R154, R14, RZ ;  /* 0x0000000e9a9a7210 */ /* 0x000fe40007f9e0ff */
[----:B------:R-:W-:Y:S01]  /*f1d0*/  FFMA R10, R25, R2, R10 ;  /* 0x00000002190a7223 */ /* 0x000fe2000000000a */
[----:B------:R-:W-:-:S02]  /*f1e0*/  ISETP.GT.AND P3, PT, R0, RZ, P1 ;  /* 0x000000ff0000720c */ /* 0x000fc40000f64270 */
[--C-:B------:R-:W-:Y:S01]  /*f1f0*/  IMAD.X R20, R167, 0x1, R21.reuse, P4 ;  /* 0x00000001a7147824 */ /* 0x100fe200020e0615 */
[----:B------:R-:W-:Y:S02]  /*f200*/  IADD3 R14, P5, R18, R14, RZ ;  /* 0x0000000e120e7210 */ /* 0x000fe40007fbe0ff */
[----:B------:R-:W-:Y:S02]  /*f210*/  F2FP.F16.F32.PACK_AB R3, RZ, R10 ;  /* 0x0000000aff03723e */ /* 0x000fe400000000ff */
[C---:B------:R-:W-:Y:S02]  /*f220*/  LEA R10, P4, R154.reuse, R12, 0x1 ;  /* 0x0000000c9a0a7211 */ /* 0x040fe400078808ff */
[----:B------:R-:W-:Y:S02]  /*f230*/  PRMT R21, R3, 0x7610, R21 ;  /* 0x0000761003157816 */ /* 0x000fe40000000015 */
[----:B------:R-:W-:Y:S02]  /*f240*/  LEA.HI.X R11, R154, R13, R20, 0x1, P4 ;  /* 0x0000000d9a0b7211 */ /* 0x000fe400020f0c14 */
[----:B------:R-:W-:Y:S01]  /*f250*/  PRMT R3, R23, 0x7610, R3 ;  /* 0x0000761017037816 */ /* 0x000fe20000000003 */
[----:B------:R0:W-:Y:S01]  /*f260*/  @P2 STG.E.U16 desc[UR36][R8.64+0x2], R21 ;  /* 0x0000021508002986 */ /* 0x0001e2000c101524 */
[----:B------:R-:W-:Y:S05]  /*f270*/  @!P3 BRA `(.L_x_291) ;  /* 0x000000000004b947 */ /* 0x000fea0003800000 */
[----:B------:R2:W5:Y:S02]  /*f280*/  LDG.E.LTC128B.U16 R3, desc[UR36][R10.64] ;  /* 0x000000240a037981 */ /* 0x000564000c1e1520 */
.L_x_291:
[----:B------:R-:W-:Y:S05]  /*f290*/  BSYNC B1 ;  /* 0x0000000000017941 */ /* 0x000fea0003800000 */
.L_x_290:
[----:B--2--5:R-:W-:Y:S01]  /*f2a0*/  HADD2.F32 R11, -RZ, R3.H0_H0 ;  /* 0x20000003ff0b7230 */ /* 0x024fe20000004100 */
[----:B------:R-:W-:Y:S01]  /*f2b0*/  IADD3.X R15, R19, R167, RZ, P5, !PT ;  /* 0x000000a7130f7210 */ /* 0x000fe20002ffe4ff */
[----:B------:R-:W-:Y:S01]  /*f2c0*/  BSSY B1, `(.L_x_292) ;  /* 0x000000e000017945 */ /* 0x000fe20003800000 */
[----:B------:R-:W-:Y:S02]  /*f2d0*/  IADD3 R10, P2, R8, R160, RZ ;  /* 0x000000a0080a7210 */ /* 0x000fe40007f5e0ff */
[----:B------:R-:W-:Y:S01]  /*f2e0*/  FMUL R11, R11, R16 ;  /* 0x000000100b0b7220 */ /* 0x000fe20000400000 */
[----:B------:R-:W-:Y:S01]  /*f2f0*/  IMAD.WIDE.U32 R22, R22, UR43, R14 ;  /* 0x0000002b16167c25 */ /* 0x000fe2000f8e000e */
[----:B------:R-:W-:-:S03]  /*f300*/  ISETP.GT.AND P5, PT, R0, 0x1, P1 ;  /* 0x000000010000780c */ /* 0x000fc60000fa4270 */
[----:B------:R-:W-:Y:S01]  /*f310*/  FFMA R11, R26, R2, R11 ;  /* 0x000000021a0b7223 */ /* 0x000fe2000000000b */
[----:B------:R-:W-:Y:S01]  /*f320*/  IMAD.IADD R159, R159, 0x1, R23 ;  /* 0x000000019f9f7824 */ /* 0x000fe200078e0217 */
[----:B------:R-:W-:-:S03]  /*f330*/  LEA R12, P4, R22, R12, 0x1 ;  /* 0x0000000c160c7211 */ /* 0x000fc600078808ff */
[----:B------:R-:W-:Y:S01]  /*f340*/  F2FP.F16.F32.PACK_AB R14, RZ, R11 ;  /* 0x0000000bff0e723e */ /* 0x000fe200000000ff */
[----:B------:R-:W-:Y:S01]  /*f350*/  IMAD.X R11, R9, 0x1, R158, P2 ;  /* 0x00000001090b7824 */ /* 0x000fe200010e069e */
[----:B------:R-:W-:-:S04]  /*f360*/  LEA.HI.X R13, R22, R13, R159, 0x1, P4 ;  /* 0x0000000d160d7211 */ /* 0x000fc800020f0c9f */
[----:B------:R2:W-:Y:S01]  /*f370*/  @P3 STG.E.U16 desc[UR36][R10.64], R14 ;  /* 0x0000000e0a003986 */ /* 0x0005e2000c101524 */
[----:B------:R-:W-:Y:S05]  /*f380*/  @!P5 BRA `(.L_x_293) ;  /* 0x000000000004d947 */ /* 0x000fea0003800000 */
[----:B------:R3:W5:Y:S02]  /*f390*/  LDG.E.LTC128B.U16 R3, desc[UR36][R12.64+0x2] ;  /* 0x000002240c037981 */ /* 0x000764000c1e1520 */
.L_x_293:
[----:B------:R-:W-:Y:S05]  /*f3a0*/  BSYNC B1 ;  /* 0x0000000000017941 */ /* 0x000fea0003800000 */
.L_x_292:
[----:B-----5:R-:W-:Y:S01]  /*f3b0*/  HADD2.F32 R15, -RZ, R3.H0_H0 ;  /* 0x20000003ff0f7230 */ /* 0x020fe20000004100 */
[----:B------:R-:W-:Y:S01]  /*f3c0*/  ISETP.GT.AND P2, PT, R0, 0x8, P0 ;  /* 0x000000080000780c */ /* 0x000fe20000744270 */
[----:B------:R-:W-:Y:S03]  /*f3d0*/  BSSY B1, `(.L_x_294) ;  /* 0x0000007000017945 */ /* 0x000fe60003800000 */
[----:B--2---:R-:W-:-:S04]  /*f3e0*/  FMUL R14, R15, R16 ;  /* 0x000000100f0e7220 */ /* 0x004fc80000400000 */
[----:B------:R-:W-:-:S05]  /*f3f0*/  FFMA R14, R27, R2, R14 ;  /* 0x000000021b0e7223 */ /* 0x000fca000000000e */
[----:B------:R-:W-:-:S05]  /*f400*/  F2FP.F16.F32.PACK_AB R14, RZ, R14 ;  /* 0x0000000eff0e723e */ /* 0x000fca00000000ff */
[----:B------:R2:W-:Y:S01]  /*f410*/  @P5 STG.E.U16 desc[UR36][R10.64+0x2], R14 ;  /* 0x0000020e0a005986 */ /* 0x0005e2000c101524 */
[----:B------:R-:W-:Y:S05]  /*f420*/  @!P2 BRA `(.L_x_295) ;  /* 0x000000000004a947 */ /* 0x000fea0003800000 */
[----:B------:R4:W5:Y:S02]  /*f430*/  LDG.E.LTC128B.U16 R3, desc[UR36][R6.64+0x10] ;  /* 0x0000102406037981 */ /* 0x000964000c1e1520 */
.L_x_295:
[----:B------:R-:W-:Y:S05]  /*f440*/  BSYNC B1 ;  /* 0x0000000000017941 */ /* 0x000fea0003800000 */
.L_x_294:
[----:B--2--5:R-:W-:Y:S01]  /*f450*/  HADD2.F32 R11, -RZ, R3.H0_H0 ;  /* 0x20000003ff0b7230 */ /* 0x024fe20000004100 */
[----:B------:R-:W-:Y:S01]  /*f460*/  ISETP.GT.AND P3, PT, R0, 0x9, P0 ;  /* 0x000000090000780c */ /* 0x000fe20000764270 */
[----:B------:R-:W-:Y:S03]  /*f470*/  BSSY B1, `(.L_x_296) ;  /* 0x0000007000017945 */ /* 0x000fe60003800000 */
[----:B------:R-:W-:-:S04]  /*f480*/  FMUL R11, R11, R16 ;  /* 0x000000100b0b7220 */ /* 0x000fc80000400000 */
[----:B------:R-:W-:-:S05]  /*f490*/  FFMA R11, R28, R2, R11 ;  /* 0x000000021c0b7223 */ /* 0x000fca000000000b */
[----:B------:R-:W-:-:S05]  /*f4a0*/  F2FP.F16.F32.PACK_AB R11, RZ, R11 ;  /* 0x0000000bff0b723e */ /* 0x000fca00000000ff */
[----:B------:R2:W-:Y:S01]  /*f4b0*/  @P2 STG.E.U16 desc[UR36][R8.64+0x10], R11 ;  /* 0x0000100b08002986 */ /* 0x0005e2000c101524 */
[----:B------:R-:W-:Y:S05]  /*f4c0*/  @!P3 BRA `(.L_x_297) ;  /* 0x000000000004b947 */ /* 0x000fea0003800000 */
[----:B------:R0:W5:Y:S02]  /*f4d0*/  LDG.E.LTC128B.U16 R3, desc[UR36][R6.64+0x12] ;  /* 0x0000122406037981 */ /* 0x000164000c1e1520 */
.L_x_297:
[----:B------:R-:W-:Y:S05]  /*f4e0*/  BSYNC B1 ;  /* 0x0000000000017941 */ /* 0x000fea0003800000 */
.L_x_296:
        /* <DEDUP_REMOVED lines=9> */
.L_x_299:
[----:B------:R-:W-:Y:S05]  /*f580*/  BSYNC B1 ;  /* 0x0000000000017941 */ /* 0x000fea0003800000 */
.L_x_298:
[----:B-----5:R-:W-:Y:S01]  /*f590*/  HADD2.F32 R11, -RZ, R3.H0_H0 ;  /* 0x20000003ff0b7230 */ /* 0x020fe20000004100 */
[----:B--2---:R-:W-:Y:S01]  /*f5a0*/  IADD3 R10, P3, R160, R8, RZ ;  /* 0x00000008a00a7210 */ /* 0x004fe20007f7e0ff */
[----:B------:R-:W-:Y:S01]  /*f5b0*/  BSSY B1, `(.L_x_300) ;  /* 0x0000009000017945 */ /* 0x000fe20003800000 */
[----:B------:R-:W-:Y:S02]  /*f5c0*/  ISETP.GT.AND P2, PT, R0, 0x9, P1 ;  /* 0x000000090000780c */ /* 0x000fe40000f44270 */
[----:B------:R-:W-:-:S04]  /*f5d0*/  FMUL R11, R11, R16 ;  /* 0x000000100b0b7220 */ /* 0x000fc80000400000 */
[----:B------:R-:W-:-:S05]  /*f5e0*/  FFMA R11, R30, R2, R11 ;  /* 0x000000021e0b7223 */ /* 0x000fca000000000b */
[----:B------:R-:W-:Y:S02]  /*f5f0*/  F2FP.F16.F32.PACK_AB R14, RZ, R11 ;  /* 0x0000000bff0e723e */ /* 0x000fe400000000ff */
[----:B------:R-:W-:-:S05]  /*f600*/  IADD3.X R11, R158, R9, RZ, P3, !PT ;  /* 0x000000099e0b7210 */ /* 0x000fca0001ffe4ff */
[----:B------:R2:W-:Y:S01]  /*f610*/  @P4 STG.E.U16 desc[UR36][R10.64+0x10], R14 ;  /* 0x0000100e0a004986 */ /* 0x0005e2000c101524 */
[----:B------:R-:W-:Y:S05]  /*f620*/  @!P2 BRA `(.L_x_301) ;  /* 0x000000000004a947 */ /* 0x000fea0003800000 */
[----:B------:R0:W5:Y:S02]  /*f630*/  LDG.E.LTC128B.U16 R3, desc[UR36][R12.64+0x12] ;  /* 0x000012240c037981 */ /* 0x000164000c1e1520 */
.L_x_301:
[----:B------:R-:W-:Y:S05]  /*f640*/  BSYNC B1 ;  /* 0x0000000000017941 */ /* 0x000fea0003800000 */
.L_x_300:
[----:B--2--5:R-:W-:Y:S01]  /*f650*/  HADD2.F32 R11, -RZ, R3.H0_H0 ;  /* 0x20000003ff0b7230 */ /* 0x024fe20000004100 */
[----:B------:R-:W-:Y:S01]  /*f660*/  IADD3 R160, P3, P4, R160, R4, R161 ;  /* 0x00000004a0a07210 */ /* 0x000fe20007c7e0a1 */
[----:B------:R-:W-:Y:S01]  /*f670*/  BSSY B1, `(.L_x_302) ;  /* 0x0000009000017945 */ /* 0x000fe20003800000 */
[----:B------:R-:W-:Y:S02]  /*f680*/  ISETP.GT.AND P5, PT, R0, 0x10, P0 ;  /* 0x000000100000780c */ /* 0x000fe400007a4270 */
[----:B------:R-:W-:Y:S01]  /*f690*/  FMUL R10, R11, R16 ;  /* 0x000000100b0a7220 */ /* 0x000fe20000400000 */
[----:B------:R-:W-:-:S03]  /*f6a0*/  IADD3.X R161, R158, R5, R165, P3, P4 ;  /* 0x000000059ea17210 */ /* 0x000fc60001fe84a5 */
[----:B------:R-:W-:-:S05]  /*f6b0*/  FFMA R10, R31, R2, R10 ;  /* 0x000000021f0a7223 */ /* 0x000fca000000000a */
[----:B------:R-:W-:-:S05]  /*f6c0*/  F2FP.F16.F32.PACK_AB R10, RZ, R10 ;  /* 0x0000000aff0a723e */ /* 0x000fca00000000ff */
[----:B------:R2:W-:Y:S01]  /*f6d0*/  @P2 STG.E.U16 desc[UR36][R160.64+0x12], R10 ;  /* 0x0000120aa0002986 */ /* 0x0005e2000c101524 */
[----:B------:R-:W-:Y:S05]  /*f6e0*/  @!P5 BRA `(.L_x_303) ;  /* 0x000000000004d947 */ /* 0x000fea0003800000 */
[----:B------:R0:W5:Y:S02]  /*f6f0*/  LDG.E.LTC128B.U16 R3, desc[UR36][R6.64+0x20] ;  /* 0x0000202406037981 */ /* 0x000164000c1e1520 */
.L_x_303:
[----:B------:R-:W-:Y:S05]  /*f700*/  BSYNC B1 ;  /* 0x0000000000017941 */ /* 0x000fea0003800000 */
.L_x_302:
[----:B-----5:R-:W-:Y:S01]  /*f710*/  HADD2.F32 R5, -RZ, R3.H0_H0 ;  /* 0x20000003ff057230 */ /* 0x020fe20000004100 */
        /* <DEDUP_REMOVED lines=8> */
.L_x_305:
[----:B------:R-:W-:Y:S05]  /*f7a0*/  BSYNC B1 ;  /* 0x0000000000017941 */ /* 0x000fea0003800000 */
.L_x_304:
[----:B0----5:R-:W-:Y:S01]  /*f7b0*/  HADD2.F32 R5, -RZ, R3.H0_H0 ;  /* 0x20000003ff057230 */ /* 0x021fe20000004100 */
        /* <DEDUP_REMOVED lines=8> */
.L_x_307:
[----:B------:R-:W-:Y:S05]  /*f840*/  BSYNC B1 ;  /* 0x0000000000017941 */ /* 0x000fea0003800000 */
.L_x_306:
[----:B-----5:R-:W-:Y:S01]  /*f850*/  HADD2.F32 R5, -RZ, R3.H0_H0 ;  /* 0x20000003ff057230 */ /* 0x020fe20000004100 */
[----:B------:R-:W-:Y:S01]  /*f860*/  ISETP.GT.AND P2, PT, R0, 0x11, P1 ;  /* 0x000000110000780c */ /* 0x000fe20000f44270 */
[----:B0-----:R-:W-:Y:S01]  /*f870*/  @P3 IMAD.MOV.U32 R4, RZ, RZ, R160 ;  /* 0x000000ffff043224 */ /* 0x001fe200078e00a0 */
[----:B------:R-:W-:Y:S02]  /*f880*/  BSSY B1, `(.L_x_308) ;  /* 0x0000009000017945 */ /* 0x000fe40003800000 */
[----:B------:R-:W-:-:S04]  /*f890*/  FMUL R5, R5, R16 ;  /* 0x0000001005057220 */ /* 0x000fc80000400000 */
[----:B------:R-:W-:-:S05]  /*f8a0*/  FFMA R5, R34, R2, R5 ;  /* 0x0000000222057223 */ /* 0x000fca0000000005 */
[----:B------:R-:W-:-:S04]  /*f8b0*/  F2FP.F16.F32.PACK_AB R5, RZ, R5 ;  /* 0x00000005ff05723e */ /* 0x000fc800000000ff */
[----:B--2---:R-:W-:Y:S01]  /*f8c0*/  PRMT R10, R5, 0x7610, R10 ;  /* 0x00007610050a7816 */ /* 0x004fe2000000000a */
[----:B------:R-:W-:-:S05]  /*f8d0*/  @P3 IMAD.MOV.U32 R5, RZ, RZ, R161 ;  /* 0x000000ffff053224 */ /* 0x000fca00078e00a1 */
[----:B------:R0:W-:Y:S01]  /*f8e0*/  @P3 STG.E.U16 desc[UR36][R4.64+0x20], R10 ;  /* 0x0000200a04003986 */ /* 0x0001e2000c101524 */
[----:B------:R-:W-:Y:S05]  /*f8f0*/  @!P2 BRA `(.L_x_309) ;  /* 0x000000000004a947 */ /* 0x000fea0003800000 */
[----:B------:R2:W5:Y:S02]  /*f900*/  LDG.E.LTC128B.U16 R3, desc[UR36][R12.64+0x22] ;  /* 0x000022240c037981 */ /* 0x000564000c1e1520 */
.L_x_309:
[----:B------:R-:W-:Y:S05]  /*f910*/  BSYNC B1 ;  /* 0x0000000000017941 */ /* 0x000fea0003800000 */
.L_x_308:
[----:B0----5:R-:W-:Y:S01]  /*f920*/  HADD2.F32 R5, -RZ, R3.H0_H0 ;  /* 0x20000003ff057230 */ /* 0x021fe20000004100 */
[----:B------:R-:W-:Y:S01]  /*f930*/  ISETP.GT.AND P3, PT, R0, 0x18, P0 ;  /* 0x000000180000780c */ /* 0x000fe20000764270 */
[----:B------:R-:W-:Y:S03]  /*f940*/  BSSY B1, `(.L_x_310) ;  /* 0x000000a000017945 */ /* 0x000fe60003800000 */
[----:B------:R-:W-:Y:S01]  /*f950*/  FMUL R4, R5, R16 ;  /* 0x0000001005047220 */ /* 0x000fe20000400000 */
[----:B------:R-:W-:-:S03]  /*f960*/  @P2 IMAD.MOV.U32 R5, RZ, RZ, R161 ;  /* 0x000000ffff052224 */ /* 0x000fc600078e00a1 */
[----:B------:R-:W-:-:S05]  /*f970*/  FFMA R4, R35, R2, R4 ;  /* 0x0000000223047223 */ /* 0x000fca0000000004 */
[----:B------:R-:W-:-:S04]  /*f980*/  F2FP.F16.F32.PACK_AB R4, RZ, R4 ;  /* 0x00000004ff04723e */ /* 0x000fc800000000ff */
[----:B------:R-:W-:Y:S02]  /*f990*/  PRMT R10, R4, 0x7610, R10 ;  /* 0x00007610040a7816 */ /* 0x000fe4000000000a */
[----:B------:R-:W-:-:S05]  /*f9a0*/  @P2 MOV R4, R160 ;  /* 0x000000a000042202 */ /* 0x000fca0000000f00 */
[----:B------:R0:W-:Y:S01]  /*f9b0*/  @P2 STG.E.U16 desc[UR36][R4.64+0x22], R10 ;  /* 0x0000220a04002986 */ /* 0x0001e2000c101524 */
[----:B------:R-:W-:Y:S05]  /*f9c0*/  @!P3 BRA `(.L_x_311) ;  /* 0x000000000004b947 */ /* 0x000fea0003800000 */
[----:B------:R0:W5:Y:S02]  /*f9d0*/  LDG.E.LTC128B.U16 R3, desc[UR36][R6.64+0x30] ;  /* 0x0000302406037981 */ /* 0x000164000c1e1520 */
.L_x_311:
[----:B------:R-:W-:Y:S05]  /*f9e0*/  BSYNC B1 ;  /* 0x0000000000017941 */ /* 0x000fea0003800000 */
.L_x_310:
        /* <DEDUP_REMOVED lines=9> */
.L_x_313:
[----:B------:R-:W-:Y:S05]  /*fa80*/  BSYNC B1 ;  /* 0x0000000000017941 */ /* 0x000fea0003800000 */
.L_x_312:
        /* <DEDUP_REMOVED lines=9> */
.L_x_315:
[----:B------:R-:W-:Y:S05]  /*fb20*/  BSYNC B1 ;  /* 0x0000000000017941 */ /* 0x000fea0003800000 */
.L_x_314:
[----:B-----5:R-:W-:Y:S01]  /*fb30*/  HADD2.F32 R5, -RZ, R3.H0_H0 ;  /* 0x20000003ff057230 */ /* 0x020fe20000004100 */
[----:B------:R-:W-:Y:S01]  /*fb40*/  ISETP.GT.AND P2, PT, R0, 0x19, P1 ;  /* 0x000000190000780c */ /* 0x000fe20000f44270 */
[----:B0-----:R-:W-:Y:S01]  /*fb50*/  @P3 IMAD.MOV.U32 R4, RZ, RZ, R160 ;  /* 0x000000ffff043224 */ /* 0x001fe200078e00a0 */
[----:B------:R-:W-:Y:S02]  /*fb60*/  BSSY B1, `(.L_x_316) ;  /* 0x0000009000017945 */ /* 0x000fe40003800000 */
[----:B------:R-:W-:-:S04]  /*fb70*/  FMUL R5, R5, R16 ;  /* 0x0000001005057220 */ /* 0x000fc80000400000 */
[----:B------:R-:W-:-:S05]  /*fb80*/  FFMA R5, R38, R2, R5 ;  /* 0x0000000226057223 */ /* 0x000fca0000000005 */
[----:B------:R-:W-:-:S04]  /*fb90*/  F2FP.F16.F32.PACK_AB R5, RZ, R5 ;  /* 0x00000005ff05723e */ /* 0x000fc800000000ff */
[----:B------:R-:W-:Y:S02]  /*fba0*/  PRMT R10, R5, 0x7610, R10 ;  /* 0x00007610050a7816 */ /* 0x000fe4000000000a */
[----:B------:R-:W-:-:S05]  /*fbb0*/  @P3 MOV R5, R161 ;  /* 0x000000a100053202 */ /* 0x000fca0000000f00 */
[----:B------:R0:W-:Y:S01]  /*fbc0*/  @P3 STG.E.U16 desc[UR36][R4.64+0x30], R10 ;  /* 0x0000300a04003986 */ /* 0x0001e2000c101524 */
[----:B------:R-:W-:Y:S05]  /*fbd0*/  @!P2 BRA `(.L_x_317) ;  /* 0x000000000004a947 */ /* 0x000fea0003800000 */
[----:B------:R0:W5:Y:S02]  /*fbe0*/  LDG.E.LTC128B.U16 R3, desc[UR36][R12.64+0x32] ;  /* 0x000032240c037981 */ /* 0x000164000c1e1520 */
.L_x_317:
[----:B------:R-:W-:Y:S05]  /*fbf0*/  BSYNC B1 ;  /* 0x0000000000017941 */ /* 0x000fea0003800000 */
.L_x_316:
[----:B0----5:R-:W-:Y:S01]  /*fc00*/  HADD2.F32 R5, -RZ, R3.H0_H0 ;  /* 0x20000003ff057230 */ /* 0x021fe20000004100 */
[----:B------:R-:W-:Y:S01]  /*fc10*/  ISETP.GT.AND P3, PT, R0, 0x20, P0 ;  /* 0x000000200000780c */ /* 0x000fe20000764270 */
[----:B------:R-:W-:Y:S03]  /*fc20*/  BSSY B1, `(.L_x_318) ;  /* 0x000000a000017945 */ /* 0x000fe60003800000 */
[----:B------:R-:W-:Y:S01]  /*fc30*/  FMUL R4, R5, R16 ;  /* 0x0000001005047220 */ /* 0x000fe20000400000 */
[----:B------:R-:W-:-:S03]  /*fc40*/  @P2 IMAD.MOV.U32 R5, RZ, RZ, R161 ;  /* 0x000000ffff052224 */ /* 0x000fc600078e00a1 */
[----:B------:R-:W-:-:S05]  /*fc50*/  FFMA R4, R39, R2, R4 ;  /* 0x0000000227047223 */ /* 0x000fca0000000004 */
[----:B------:R-:W-:-:S04]  /*fc60*/  F2FP.F16.F32.PACK_AB R4, RZ, R4 ;  /* 0x00000004ff04723e */ /* 0x000fc800000000ff */
[----:B------:R-:W-:Y:S01]  /*fc70*/  PRMT R10, R4, 0x7610, R10 ;  /* 0x00007610040a7816 */ /* 0x000fe2000000000a */
[----:B------:R-:W-:-:S05]  /*fc80*/  @P2 IMAD.MOV.U32 R4, RZ, RZ, R160 ;  /* 0x000000ffff042224 */ /* 0x000fca00078e00a0 */
[----:B------:R0:W-:Y:S01]  /*fc90*/  @P2 STG.E.U16 desc[UR36][R4.64+0x32], R10 ;  /* 0x0000320a04002986 */ /* 0x0001e2000c101524 */
[----:B------:R-:W-:Y:S05]  /*fca0*/  @!P3 BRA `(.L_x_319) ;  /* 0x000000000004b947 */ /* 0x000fea0003800000 */
[----:B------:R0:W5:Y:S02]  /*fcb0*/  LDG.E.LTC128B.U16 R3, desc[UR36][R6.64+0x40] ;  /* 0x0000402406037981 */ /* 0x000164000c1e1520 */
.L_x_319:
[----:B------:R-:W-:Y:S05]  /*fcc0*/  BSYNC B1 ;  /* 0x0000000000017941 */ /* 0x000fea0003800000 */
.L_x_318:
        /* <DEDUP_REMOVED lines=9> */
.L_x_321:
[----:B------:R-:W-:Y:S05]  /*fd60*/  BSYNC B1 ;  /* 0x0000000000017941 */ /* 0x000fea0003800000 */
.L_x_320:
        /* <DEDUP_REMOVED lines=9> */
.L_x_323:
[----:B------:R-:W-:Y:S05]  /*fe00*/  BSYNC B1 ;  /* 0x0000000000017941 */ /* 0x000fea0003800000 */
.L_x_322:
[----:B-----5:R-:W-:Y:S01]  /*fe10*/  HADD2.F32 R5, -RZ, R3.H0_H0 ;  /* 0x20000003ff057230 */ /* 0x020fe20000004100 */
[----:B0-----:R-:W-:Y:S01]  /*fe20*/  @P3 MOV R4, R160 ;  /* 0x000000a000043202 */ /* 0x001fe20000000f00 */
[----:B------:R-:W-:Y:S01]  /*fe30*/  BSSY B1, `(.L_x_324) ;  /* 0x000000a000017945 */ /* 0x000fe20003800000 */
[----:B------:R-:W-:Y:S02]  /*fe40*/  ISETP.GT.AND P2, PT, R0, 0x21, P1 ;  /* 0x000000210000780c */ /* 0x000fe40000f44270 */
[----:B------:R-:W-:-:S04]  /*fe50*/  FMUL R5, R5, R16 ;  /* 0x0000001005057220 */ /* 0x000fc80000400000 */
[----:B------:R-:W-:-:S05]  /*fe60*/  FFMA R5, R42, R2, R5 ;  /* 0x000000022a057223 */ /* 0x000fca0000000005 */
[----:B------:R-:W-:-:S04]  /*fe70*/  F2FP.F16.F32.PACK_AB R5, RZ, R5 ;  /* 0x00000005ff05723e */ /* 0x000fc800000000ff */
[----:B------:R-:W-:Y:S01]  /*fe80*/  PRMT R10, R5, 0x7610, R10 ;  /* 0x00007610050a7816 */ /* 0x000fe2000000000a */
[----:B------:R-:W-:-:S05]  /*fe90*/  @P3 IMAD.MOV.U32 R5, RZ, RZ, R161 ;  /* 0x000000ffff053224 */ /* 0x000fca00078e00a1 */
[----:B------:R0:W-:Y:S01]  /*fea0*/  @P3 STG.E.U16 desc[UR36][R4.64+0x40], R10 ;  /* 0x0000400a04003986 */ /* 0x0001e2000c101524 */
[----:B------:R-:W-:Y:S05]  /*feb0*/  @!P2 BRA `(.L_x_325) ;  /* 0x000000000004a947 */ /* 0x000fea0003800000 */
[----:B------:R0:W5:Y:S02]  /*fec0*/  LDG.E.LTC128B.U16 R3, desc[UR36][R12.64+0x42] ;  /* 0x000042240c037981 */ /* 0x000164000c1e1520 */
.L_x_325:
[----:B------:R-:W-:Y:S05]  /*fed0*/  BSYNC B1 ;  /* 0x0000000000017941 */ /* 0x000fea0003800000 */
.L_x_324:
[----:B0----5:R-:W-:Y:S01]  /*fee0*/  HADD2.F32 R5, -RZ, R3.H0_H0 ;  /* 0x20000003ff057230 */ /* 0x021fe20000004100 */
[----:B------:R-:W-:Y:S01]  /*fef0*/  ISETP.GT.AND P3, PT, R0, 0x28, P0 ;  /* 0x000000280000780c */ /* 0x000fe20000764270 */
[----:B------:R-:W-:Y:S03]  /*ff00*/  BSSY B1, `(.L_x_326) ;  /* 0x000000a000017945 */ /* 0x000fe60003800000 */
[----:B------:R-:W-:Y:S01]  /*ff10*/  FMUL R4, R5, R16 ;  /* 0x0000001005047220 */ /* 0x000fe20000400000 */
[----:B------:R-:W-:-:S03]  /*ff20*/  @P2 MOV R5, R161 ;  /* 0x000000a100052202 */ /* 0x000fc60000000f00 */
[----:B------:R-:W-:-:S05]  /*ff30*/  FFMA R4, R43, R2, R4 ;  /* 0x000000022b047223 */ /* 0x000fca0000000004 */
[----:B------:R-:W-:-:S04]  /*ff40*/  F2FP.F16.F32.PACK_AB R4, RZ, R4 ;  /* 0x00000004ff04723e */ /* 0x000fc800000000ff */
[----:B------:R-:W-:Y:S01]  /*ff50*/  PRMT R10, R4, 0x7610, R10 ;  /* 0x00007610040a7816 */ /* 0x000fe2000000000a */
[----:B------:R-:W-:-:S05]  /*ff60*/  @P2 IMAD.MOV.U32 R4, RZ, RZ, R160 ;  /* 0x000000ffff042224 */ /* 0x000fca00078e00a0 */
[----:B------:R0:W-:Y:S01]  /*ff70*/  @P2 STG.E.U16 desc[UR36][R4.64+0x42], R10 ;  /* 0x0000420a04002986 */ /* 0x0001e2000c101524 */
[----:B------:R-:W-:Y:S05]  /*ff80*/  @!P3 BRA `(.L_x_327) ;  /* 0x000000000004b947 */ /* 0x000fea0003800000 */
[----:B------:R0:W5:Y:S02]  /*ff90*/  LDG.E.LTC128B.U16 R3, desc[UR36][R6.64+0x50] ;  /* 0x0000502406037981 */ /* 0x000164000c1e1520 */
.L_x_327:
[----:B------:R-:W-:Y:S05]  /*ffa0*/  BSYNC B1 ;  /* 0x0000000000017941 */ /* 0x000fea0003800000 */
.L_x_326:
        /* <DEDUP_REMOVED lines=9> */
.L_x_329:
[----:B------:R-:W-:Y:S05]  /*10040*/  BSYNC B1 ;  /* 0x0000000000017941 */ /* 0x000fea0003800000 */
.L_x_328:
        /* <DEDUP_REMOVED lines=9> */
.L_x_331:
[----:B------:R-:W-:Y:S05]  /*100e0*/  BSYNC B1 ;  /* 0x0000000000017941 */ /* 0x000fea0003800000 */
.L_x_330:
[----:B-----5:R-:W-:Y:S01]  /*100f0*/  HADD2.F32 R5, -RZ, R3.H0_H0 ;  /* 0x20000003ff057230 */ /* 0x020fe20000004100 */
[----:B------:R-:W-:Y:S01]  /*10100*/  ISETP.GT.AND P2, PT, R0, 0x29, P1 ;  /* 0x000000290000780c */ /* 0x000fe20000f44270 */
[----:B0-----:R-:W-:Y:S01]  /*10110*/  @P3 IMAD.MOV.U32 R4, RZ, RZ, R160 ;  /* 0x000000ffff043224 */ /* 0x001fe200078e00a0 */
[----:B------:R-:W-:Y:S02]  /*10120*/  BSSY B1, `(.L_x_332) ;  /* 0x0000009000017945 */ /* 0x000fe40003800000 */
        /* <DEDUP_REMOVED lines=8> */
.L_x_333:
[----:B------:R-:W-:Y:S05]  /*101b0*/  BSYNC B1 ;  /* 0x0000000000017941 */ /* 0x000fea0003800000 */
.L_x_332:
        /* <DEDUP_REMOVED lines=12> */
.L_x_335:
[----:B------:R-:W-:Y:S05]  /*10280*/  BSYNC B1 ;  /* 0x0000000000017941 */ /* 0x000fea0003800000 */
.L_x_334:
        /* <DEDUP_REMOVED lines=9> */
.L_x_337:
[----:B------:R-:W-:Y:S05]  /*10320*/  BSYNC B1 ;  /* 0x0000000000017941 */ /* 0x000fea0003800000 */
.L_x_336:
        /* <DEDUP_REMOVED lines=9> */
.L_x_339:
[----:B------:R-:W-:Y:S05]  /*103c0*/  BSYNC B1 ;  /* 0x0000000000017941 */ /* 0x000fea0003800000 */
.L_x_338:
        /* <DEDUP_REMOVED lines=12> */
.L_x_341:
[----:B------:R-:W-:Y:S05]  /*10490*/  BSYNC B1 ;  /* 0x0000000000017941 */ /* 0x000fea0003800000 */
.L_x_340:
        /* <DEDUP_REMOVED lines=12> */
.L_x_343:
[----:B------:R-:W-:Y:S05]  /*10560*/  BSYNC B1 ;  /* 0x0000000000017941 */ /* 0x000fea0003800000 */
.L_x_342:
        /* <DEDUP_REMOVED lines=9> */
.L_x_345:
[----:B------:R-:W-:Y:S05]  /*10600*/  BSYNC B1 ;  /* 0x0000000000017941 */ /* 0x000fea0003800000 */
.L_x_344:
        /* <DEDUP_REMOVED lines=9> */
.L_x_347:
[----:B------:R-:W-:Y:S05]  /*106a0*/  BSYNC B1 ;  /* 0x0000000000017941 */ /* 0x000fea0003800000 */
.L_x_346:
        /* <DEDUP_REMOVED lines=12> */
.L_x_349:
[----:B------:R-:W-:Y:S05]  /*10770*/  BSYNC B1 ;  /* 0x0000000000017941 */ /* 0x000fea0003800000 */
.L_x_348:
        /* <DEDUP_REMOVED lines=12> */
.L_x_351:
[----:B------:R-:W-:Y:S05]  /*10840*/  BSYNC B1 ;  /* 0x0000000000017941 */ /* 0x000fea0003800000 */
.L_x_350:
        /* <DEDUP_REMOVED lines=9> */
.L_x_353:
[----:B------:R-:W-:Y:S05]  /*108e0*/  BSYNC B1 ;  /* 0x0000000000017941 */ /* 0x000fea0003800000 */
.L_x_352:
        /* <DEDUP_REMOVED lines=9> */
.L_x_355:
[----:B------:R-:W-:Y:S05]  /*10980*/  BSYNC B1 ;  /* 0x0000000000017941 */ /* 0x000fea0003800000 */
.L_x_354:
        /* <DEDUP_REMOVED lines=12> */
.L_x_357:
[----:B------:R-:W-:Y:S05]  /*10a50*/  BSYNC B1 ;  /* 0x0000000000017941 */ /* 0x000fea0003800000 */
.L_x_356:
        /* <DEDUP_REMOVED lines=12> */
.L_x_359:
[----:B------:R-:W-:Y:S05]  /*10b20*/  BSYNC B1 ;  /* 0x0000000000017941 */ /* 0x000fea0003800000 */
.L_x_358:
        /* <DEDUP_REMOVED lines=9> */
.L_x_361:
[----:B------:R-:W-:Y:S05]  /*10bc0*/  BSYNC B1 ;  /* 0x0000000000017941 */ /* 0x000fea0003800000 */
.L_x_360:
        /* <DEDUP_REMOVED lines=9> */
.L_x_363:
[----:B------:R-:W-:Y:S05]  /*10c60*/  BSYNC B1 ;  /* 0x0000000000017941 */ /* 0x000fea0003800000 */
.L_x_362:
        /* <DEDUP_REMOVED lines=12> */
.L_x_365:
[----:B------:R-:W-:Y:S05]  /*10d30*/  BSYNC B1 ;  /* 0x0000000000017941 */ /* 0x000fea0003800000 */
.L_x_364:
        /* <DEDUP_REMOVED lines=12> */
.L_x_367:
[----:B------:R-:W-:Y:S05]  /*10e00*/  BSYNC B1 ;  /* 0x0000000000017941 */ /* 0x000fea0003800000 */
.L_x_366:
        /* <DEDUP_REMOVED lines=9> */
.L_x_369:
[----:B------:R-:W-:Y:S05]  /*10ea0*/  BSYNC B1 ;  /* 0x0000000000017941 */ /* 0x000fea0003800000 */
.L_x_368:
        /* <DEDUP_REMOVED lines=9> */
.L_x_371:
[----:B------:R-:W-:Y:S05]  /*10f40*/  BSYNC B1 ;  /* 0x0000000000017941 */ /* 0x000fea0003800000 */
.L_x_370:
        /* <DEDUP_REMOVED lines=12> */
.L_x_373:
[----:B------:R-:W-:Y:S05]  /*11010*/  BSYNC B1 ;  /* 0x0000000000017941 */ /* 0x000fea0003800000 */
.L_x_372:
        /* <DEDUP_REMOVED lines=12> */
.L_x_375:
[----:B------:R-:W-:Y:S05]  /*110e0*/  BSYNC B1 ;  /* 0x0000000000017941 */ /* 0x000fea0003800000 */
.L_x_374:
        /* <DEDUP_REMOVED lines=9> */
.L_x_377:
[----:B------:R-:W-:Y:S05]  /*11180*/  BSYNC B1 ;  /* 0x0000000000017941 */ /* 0x000fea0003800000 */
.L_x_376:
        /* <DEDUP_REMOVED lines=9> */
.L_x_379:
[----:B------:R-:W-:Y:S05]  /*11220*/  BSYNC B1 ;  /* 0x0000000000017941 */ /* 0x000fea0003800000 */
.L_x_378:
        /* <DEDUP_REMOVED lines=12> */
.L_x_381:
[----:B------:R-:W-:Y:S05]  /*112f0*/  BSYNC B1 ;  /* 0x0000000000017941 */ /* 0x000fea0003800000 */
.L_x_380:
        /* <DEDUP_REMOVED lines=12> */
.L_x_383:
[----:B------:R-:W-:Y:S05]  /*113c0*/  BSYNC B1 ;  /* 0x0000000000017941 */ /* 0x000fea0003800000 */
.L_x_382:
        /* <DEDUP_REMOVED lines=9> */
.L_x_385:
[----:B------:R-:W-:Y:S05]  /*11460*/  BSYNC B1 ;  /* 0x0000000000017941 */ /* 0x000fea0003800000 */
.L_x_384:
        /* <DEDUP_REMOVED lines=9> */
.L_x_387:
[----:B------:R-:W-:Y:S05]  /*11500*/  BSYNC B1 ;  /* 0x0000000000017941 */ /* 0x000fea0003800000 */
.L_x_386:
        /* <DEDUP_REMOVED lines=12> */
.L_x_389:
[----:B------:R-:W-:Y:S05]  /*115d0*/  BSYNC B1 ;  /* 0x0000000000017941 */ /* 0x000fea0003800000 */
.L_x_388:
        /* <DEDUP_REMOVED lines=12> */
.L_x_391:
[----:B------:R-:W-:Y:S05]  /*116a0*/  BSYNC B1 ;  /* 0x0000000000017941 */ /* 0x000fea0003800000 */
.L_x_390:
        /* <DEDUP_REMOVED lines=9> */
.L_x_393:
[----:B------:R-:W-:Y:S05]  /*11740*/  BSYNC B1 ;  /* 0x0000000000017941 */ /* 0x000fea0003800000 */
.L_x_392:
        /* <DEDUP_REMOVED lines=9> */
.L_x_395:
[----:B------:R-:W-:Y:S05]  /*117e0*/  BSYNC B1 ;  /* 0x0000000000017941 */ /* 0x000fea0003800000 */
.L_x_394:
        /* <DEDUP_REMOVED lines=12> */
.L_x_397:
[----:B------:R-:W-:Y:S05]  /*118b0*/  BSYNC B1 ;  /* 0x0000000000017941 */ /* 0x000fea0003800000 */
.L_x_396:
        /* <DEDUP_REMOVED lines=12> */
.L_x_399:
[----:B------:R-:W-:Y:S05]  /*11980*/  BSYNC B1 ;  /* 0x0000000000017941 */ /* 0x000fea0003800000 */
.L_x_398:
        /* <DEDUP_REMOVED lines=9> */
.L_x_401:
[----:B------:R-:W-:Y:S05]  /*11a20*/  BSYNC B1 ;  /* 0x0000000000017941 */ /* 0x000fea0003800000 */
.L_x_400:
        /* <DEDUP_REMOVED lines=9> */
.L_x_403:
[----:B------:R-:W-:Y:S05]  /*11ac0*/  BSYNC B1 ;  /* 0x0000000000017941 */ /* 0x000fea0003800000 */
.L_x_402:
        /* <DEDUP_REMOVED lines=12> */
.L_x_405:
[----:B------:R-:W-:Y:S05]  /*11b90*/  BSYNC B1 ;  /* 0x0000000000017941 */ /* 0x000fea0003800000 */
.L_x_404:
        /* <DEDUP_REMOVED lines=12> */
.L_x_407:
[----:B------:R-:W-:Y:S05]  /*11c60*/  BSYNC B1 ;  /* 0x0000000000017941 */ /* 0x000fea0003800000 */
.L_x_406:
        /* <DEDUP_REMOVED lines=9> */
.L_x_409:
[----:B------:R-:W-:Y:S05]  /*11d00*/  BSYNC B1 ;  /* 0x0000000000017941 */ /* 0x000fea0003800000 */
.L_x_408:
        /* <DEDUP_REMOVED lines=9> */
.L_x_411:
[----:B------:R-:W-:Y:S05]  /*11da0*/  BSYNC B1 ;  /* 0x0000000000017941 */ /* 0x000fea0003800000 */
.L_x_410:
        /* <DEDUP_REMOVED lines=12> */
.L_x_413:
[----:B------:R-:W-:Y:S05]  /*11e70*/  BSYNC B1 ;  /* 0x0000000000017941 */ /* 0x000fea0003800000 */
.L_x_412:
        /* <DEDUP_REMOVED lines=12> */
.L_x_415:
[----:B------:R-:W-:Y:S05]  /*11f40*/  BSYNC B1 ;  /* 0x0000000000017941 */ /* 0x000fea0003800000 */
.L_x_414:
        /* <DEDUP_REMOVED lines=9> */
.L_x_417:
[----:B------:R-:W-:Y:S05]  /*11fe0*/  BSYNC B1 ;  /* 0x0000000000017941 */ /* 0x000fea0003800000 */
.L_x_416:
        /* <DEDUP_REMOVED lines=9> */
.L_x_419:
[----:B------:R-:W-:Y:S05]  /*12080*/  BSYNC B1 ;  /* 0x0000000000017941 */ /* 0x000fea0003800000 */
.L_x_418:
        /* <DEDUP_REMOVED lines=12> */
.L_x_421:
[----:B------:R-:W-:Y:S05]  /*12150*/  BSYNC B1 ;  /* 0x0000000000017941 */ /* 0x000fea0003800000 */
.L_x_420:
        /* <DEDUP_REMOVED lines=12> */
.L_x_423:
[----:B------:R-:W-:Y:S05]  /*12220*/  BSYNC B1 ;  /* 0x0000000000017941 */ /* 0x000fea0003800000 */
.L_x_422:
        /* <DEDUP_REMOVED lines=9> */
.L_x_425:
[----:B------:R-:W-:Y:S05]  /*122c0*/  BSYNC B1 ;  /* 0x0000000000017941 */ /* 0x000fea0003800000 */
.L_x_424:
        /* <DEDUP_REMOVED lines=9> */
.L_x_427:
[----:B------:R-:W-:Y:S05]  /*12360*/  BSYNC B1 ;  /* 0x0000000000017941 */ /* 0x000fea0003800000 */
.L_x_426:
        /* <DEDUP_REMOVED lines=12> */
.L_x_429:
[----:B------:R-:W-:Y:S05]  /*12430*/  BSYNC B1 ;  /* 0x0000000000017941 */ /* 0x000fea0003800000 */
.L_x_428:
        /* <DEDUP_REMOVED lines=12> */
.L_x_431:
[----:B------:R-:W-:Y:S05]  /*12500*/  BSYNC B1 ;  /* 0x0000000000017941 */ /* 0x000fea0003800000 */
.L_x_430:
        /* <DEDUP_REMOVED lines=9> */
.L_x_433:
[----:B------:R-:W-:Y:S05]  /*125a0*/  BSYNC B1 ;  /* 0x0000000000017941 */ /* 0x000fea0003800000 */
.L_x_432:
        /* <DEDUP_REMOVED lines=9> */
.L_x_435:
[----:B------:R-:W-:Y:S05]  /*12640*/  BSYNC B1 ;  /* 0x0000000000017941 */ /* 0x000fea0003800000 */
.L_x_434:
        /* <DEDUP_REMOVED lines=12> */
.L_x_437:
[----:B------:R-:W-:Y:S05]  /*12710*/  BSYNC B1 ;  /* 0x0000000000017941 */ /* 0x000fea0003800000 */
.L_x_436:
        /* <DEDUP_REMOVED lines=12> */
.L_x_439:
[----:B------:R-:W-:Y:S05]  /*127e0*/  BSYNC B1 ;  /* 0x0000000000017941 */ /* 0x000fea0003800000 */
.L_x_438:
        /* <DEDUP_REMOVED lines=9> */
.L_x_441:
[----:B------:R-:W-:Y:S05]  /*12880*/  BSYNC B1 ;  /* 0x0000000000017941 */ /* 0x000fea0003800000 */
.L_x_440:
        /* <DEDUP_REMOVED lines=9> */
.L_x_443:
[----:B------:R-:W-:Y:S05]  /*12920*/  BSYNC B1 ;  /* 0x0000000000017941 */ /* 0x000fea0003800000 */
.L_x_442:
        /* <DEDUP_REMOVED lines=12> */
.L_x_445:
[----:B------:R-:W-:Y:S05]  /*129f0*/  BSYNC B1 ;  /* 0x0000000000017941 */ /* 0x000fea0003800000 */
.L_x_444:
        /* <DEDUP_REMOVED lines=12> */
.L_x_447:
[----:B------:R-:W-:Y:S05]  /*12ac0*/  BSYNC B1 ;  /* 0x0000000000017941 */ /* 0x000fea0003800000 */
.L_x_446:
        /* <DEDUP_REMOVED lines=9> */
.L_x_449:
[----:B------:R-:W-:Y:S05]  /*12b60*/  BSYNC B1 ;  /* 0x0000000000017941 */ /* 0x000fea0003800000 */
.L_x_448:
        /* <DEDUP_REMOVED lines=9> */
.L_x_451:
[----:B------:R-:W-:Y:S05]  /*12c00*/  BSYNC B1 ;  /* 0x0000000000017941 */ /* 0x000fea0003800000 */
.L_x_450:
        /* <DEDUP_REMOVED lines=12> */
.L_x_453:
[----:B------:R-:W-:Y:S05]  /*12cd0*/  BSYNC B1 ;  /* 0x0000000000017941 */ /* 0x000fea0003800000 */
.L_x_452:
        /* <DEDUP_REMOVED lines=12> */
.L_x_455:
[----:B------:R-:W-:Y:S05]  /*12da0*/  BSYNC B1 ;  /* 0x0000000000017941 */ /* 0x000fea0003800000 */
.L_x_454:
        /* <DEDUP_REMOVED lines=9> */
.L_x_457:
[----:B------:R-:W-:Y:S05]  /*12e40*/  BSYNC B1 ;  /* 0x0000000000017941 */ /* 0x000fea0003800000 */
.L_x_456:
        /* <DEDUP_REMOVED lines=9> */
.L_x_459:
[----:B------:R-:W-:Y:S05]  /*12ee0*/  BSYNC B1 ;  /* 0x0000000000017941 */ /* 0x000fea0003800000 */
.L_x_458:
        /* <DEDUP_REMOVED lines=12> */
.L_x_461:
[----:B------:R-:W-:Y:S05]  /*12fb0*/  BSYNC B1 ;  /* 0x0000000000017941 */ /* 0x000fea0003800000 */
.L_x_460:
        /* <DEDUP_REMOVED lines=12> */
.L_x_463:
[----:B------:R-:W-:Y:S05]  /*13080*/  BSYNC B1 ;  /* 0x0000000000017941 */ /* 0x000fea0003800000 */
.L_x_462:
        /* <DEDUP_REMOVED lines=9> */
.L_x_465:
[----:B------:R-:W-:Y:S05]  /*13120*/  BSYNC B1 ;  /* 0x0000000000017941 */ /* 0x000fea0003800000 */
.L_x_464:
        /* <DEDUP_REMOVED lines=9> */
.L_x_467:
[----:B------:R-:W-:Y:S05]  /*131c0*/  BSYNC B1 ;  /* 0x0000000000017941 */ /* 0x000fea0003800000 */
.L_x_466:
        /* <DEDUP_REMOVED lines=12> */
.L_x_469:
[----:B------:R-:W-:Y:S05]  /*13290*/  BSYNC B1 ;  /* 0x0000000000017941 */ /* 0x000fea0003800000 */
.L_x_468:
        /* <DEDUP_REMOVED lines=12> */
.L_x_471:
[----:B------:R-:W-:Y:S05]  /*13360*/  BSYNC B1 ;  /* 0x0000000000017941 */ /* 0x000fea0003800000 */
.L_x_470:
        /* <DEDUP_REMOVED lines=9> */
.L_x_473:
[----:B------:R-:W-:Y:S05]  /*13400*/  BSYNC B1 ;  /* 0x0000000000017941 */ /* 0x000fea0003800000 */
.L_x_472:
        /* <DEDUP_REMOVED lines=9> */
.L_x_475:
[----:B------:R-:W-:Y:S05]  /*134a0*/  BSYNC B1 ;  /* 0x0000000000017941 */ /* 0x000fea0003800000 */
.L_x_474:
        /* <DEDUP_REMOVED lines=12> */
.L_x_477:
[----:B------:R-:W-:Y:S05]  /*13570*/  BSYNC B1 ;  /* 0x0000000000017941 */ /* 0x000fea0003800000 */
.L_x_476:
        /* <DEDUP_REMOVED lines=12> */
.L_x_479:
[----:B------:R-:W-:Y:S05]  /*13640*/  BSYNC B1 ;  /* 0x0000000000017941 */ /* 0x000fea0003800000 */
.L_x_478:
        /* <DEDUP_REMOVED lines=9> */
.L_x_481:
[----:B------:R-:W-:Y:S05]  /*136e0*/  BSYNC B1 ;  /* 0x0000000000017941 */ /* 0x000fea0003800000 */
.L_x_480:
        /* <DEDUP_REMOVED lines=9> */
.L_x_483:
[----:B------:R-:W-:Y:S05]  /*13780*/  BSYNC B1 ;  /* 0x0000000000017941 */ /* 0x000fea0003800000 */
.L_x_482:
        /* <DEDUP_REMOVED lines=12> */
.L_x_485:
[----:B------:R-:W-:Y:S05]  /*13850*/  BSYNC B1 ;  /* 0x0000000000017941 */ /* 0x000fea0003800000 */
.L_x_484:
        /* <DEDUP_REMOVED lines=12> */
.L_x_487:
[----:B------:R-:W-:Y:S05]  /*13920*/  BSYNC B1 ;  /* 0x0000000000017941 */ /* 0x000fea0003800000 */
.L_x_486:
        /* <DEDUP_REMOVED lines=9> */
.L_x_489:
[----:B------:R-:W-:Y:S05]  /*139c0*/  BSYNC B1 ;  /* 0x0000000000017941 */ /* 0x000fea0003800000 */
.L_x_488:
        /* <DEDUP_REMOVED lines=9> */
.L_x_491:
[----:B------:R-:W-:Y:S05]  /*13a60*/  BSYNC B1 ;  /* 0x0000000000017941 */ /* 0x000fea0003800000 */
.L_x_490:
        /* <DEDUP_REMOVED lines=12> */
.L_x_493:
[----:B------:R-:W-:Y:S05]  /*13b30*/  BSYNC B1 ;  /* 0x0000000000017941 */ /* 0x000fea0003800000 */
.L_x_492:
        /* <DEDUP_REMOVED lines=12> */
.L_x_495:
[----:B------:R-:W-:Y:S05]  /*13c00*/  BSYNC B1 ;  /* 0x0000000000017941 */ /* 0x000fea0003800000 */
.L_x_494:
        /* <DEDUP_REMOVED lines=9> */
.L_x_497:
[----:B------:R-:W-:Y:S05]  /*13ca0*/  BSYNC B1 ;  /* 0x0000000000017941 */ /* 0x000fea0003800000 */
.L_x_496:
        /* <DEDUP_REMOVED lines=9> */
.L_x_499:
[----:B------:R-:W-:Y:S05]  /*13d40*/  BSYNC B1 ;  /* 0x0000000000017941 */ /* 0x000fea0003800000 */
.L_x_498:
        /* <DEDUP_REMOVED lines=12> */
.L_x_501:
[----:B------:R-:W-:Y:S05]  /*13e10*/  BSYNC B1 ;  /* 0x0000000000017941 */ /* 0x000fea0003800000 */
.L_x_500:
        /* <DEDUP_REMOVED lines=12> */
.L_x_503:
[----:B------:R-:W-:Y:S05]  /*13ee0*/  BSYNC B1 ;  /* 0x0000000000017941 */ /* 0x000fea0003800000 */
.L_x_502:
        /* <DEDUP_REMOVED lines=9> */
.L_x_505:
[----:B------:R-:W-:Y:S05]  /*13f80*/  BSYNC B1 ;  /* 0x0000000000017941 */ /* 0x000fea0003800000 */
.L_x_504:
        /* <DEDUP_REMOVED lines=9> */
.L_x_507:
[----:B------:R-:W-:Y:S05]  /*14020*/  BSYNC B1 ;  /* 0x0000000000017941 */ /* 0x000fea0003800000 */
.L_x_506:
        /* <DEDUP_REMOVED lines=12> */
.L_x_509:
[----:B------:R-:W-:Y:S05]  /*140f0*/  BSYNC B1 ;  /* 0x0000000000017941 */ /* 0x000fea0003800000 */
.L_x_508:
        /* <DEDUP_REMOVED lines=12> */
.L_x_511:
[----:B------:R-:W-:Y:S05]  /*141c0*/  BSYNC B1 ;  /* 0x0000000000017941 */ /* 0x000fea0003800000 */
.L_x_510:
        /* <DEDUP_REMOVED lines=9> */
.L_x_513:
[----:B------:R-:W-:Y:S05]  /*14260*/  BSYNC B1 ;  /* 0x0000000000017941 */ /* 0x000fea0003800000 */
.L_x_512:
        /* <DEDUP_REMOVED lines=9> */
.L_x_515:
[----:B------:R-:W-:Y:S05]  /*14300*/  BSYNC B1 ;  /* 0x0000000000017941 */ /* 0x000fea0003800000 */
.L_x_514:
        /* <DEDUP_REMOVED lines=12> */
.L_x_517:
[----:B------:R-:W-:Y:S05]  /*143d0*/  BSYNC B1 ;  /* 0x0000000000017941 */ /* 0x000fea0003800000 */
.L_x_516:
        /* <DEDUP_REMOVED lines=12> */
.L_x_519:
[----:B------:R-:W-:Y:S05]  /*144a0*/  BSYNC B1 ;  /* 0x0000000000017941 */ /* 0x000fea0003800000 */
.L_x_518:
        /* <DEDUP_REMOVED lines=9> */
.L_x_521:
[----:B------:R-:W-:Y:S05]  /*14540*/  BSYNC B1 ;  /* 0x0000000000017941 */ /* 0x000fea0003800000 */
.L_x_520:
        /* <DEDUP_REMOVED lines=9> */
.L_x_523:
[----:B------:R-:W-:Y:S05]  /*145e0*/  BSYNC B1 ;  /* 0x0000000000017941 */ /* 0x000fea0003800000 */
.L_x_522:
        /* <DEDUP_REMOVED lines=12> */
.L_x_525:
[----:B------:R-:W-:Y:S05]  /*146b0*/  BSYNC B1 ;  /* 0x0000000000017941 */ /* 0x000fea0003800000 */
.L_x_524:
        /* <DEDUP_REMOVED lines=12> */
.L_x_527:
[----:B------:R-:W-:Y:S05]  /*14780*/  BSYNC B1 ;  /* 0x0000000000017941 */ /* 0x000fea0003800000 */
.L_x_526:
        /* <DEDUP_REMOVED lines=9> */
.L_x_529:
[----:B------:R-:W-:Y:S05]  /*14820*/  BSYNC B1 ;  /* 0x0000000000017941 */ /* 0x000fea0003800000 */
.L_x_528:
        /* <DEDUP_REMOVED lines=9> */
.L_x_531:
[----:B------:R-:W-:Y:S05]  /*148c0*/  BSYNC B1 ;  /* 0x0000000000017941 */ /* 0x000fea0003800000 */
.L_x_530:
        /* <DEDUP_REMOVED lines=12> */
.L_x_533:
[----:B------:R-:W-:Y:S05]  /*14990*/  BSYNC B1 ;  /* 0x0000000000017941 */ /* 0x000fea0003800000 */
.L_x_532:
        /* <DEDUP_REMOVED lines=12> */
.L_x_535:
[----:B------:R-:W-:Y:S05]  /*14a60*/  BSYNC B1 ;  /* 0x0000000000017941 */ /* 0x000fea0003800000 */
.L_x_534:
        /* <DEDUP_REMOVED lines=9> */
.L_x_537:
[----:B------:R-:W-:Y:S05]  /*14b00*/  BSYNC B1 ;  /* 0x0000000000017941 */ /* 0x000fea0003800000 */
.L_x_536:
        /* <DEDUP_REMOVED lines=9> */
.L_x_539:
[----:B------:R-:W-:Y:S05]  /*14ba0*/  BSYNC B1 ;  /* 0x0000000000017941 */ /* 0x000fea0003800000 */
.L_x_538:
[----:B-----5:R-:W-:Y:S01]  /*14bb0*/  HADD2.F32 R5, -RZ, R3.H0_H0 ;  /* 0x20000003ff057230 */ /* 0x020fe20000004100 */
[----:B0-----:R-:W-:Y:S01]  /*14bc0*/  @P2 MOV R4, R160 ;  /* 0x000000a000042202 */ /* 0x001fe20000000f00 */
[----:B------:R-:W-:Y:S01]  /*14bd0*/  BSSY B1, `(.L_x_540) ;  /* 0x000000a000017945 */ /* 0x000fe20003800000 */
[----:B------:R-:W-:Y:S02]  /*14be0*/  ISETP.GT.AND P1, PT, R0, 0xf9, P1 ;  /* 0x000000f90000780c */ /* 0x000fe40000f24270 */
[----:B------:R-:W-:-:S04]  /*14bf0*/  FMUL R5, R5, R16 ;  /* 0x0000001005057220 */ /* 0x000fc80000400000 */
[----:B------:R-:W-:-:S05]  /*14c00*/  FFMA R5, R150, R2, R5 ;  /* 0x0000000296057223 */ /* 0x000fca0000000005 */
[----:B------:R-:W-:-:S04]  /*14c10*/  F2FP.F16.F32.PACK_AB R5, RZ, R5 ;  /* 0x00000005ff05723e */ /* 0x000fc800000000ff */
[----:B-1--4-:R-:W-:Y:S01]  /*14c20*/  PRMT R6, R5, 0x7610, R6 ;  /* 0x0000761005067816 */ /* 0x012fe20000000006 */
[----:B------:R-:W-:-:S05]  /*14c30*/  @P2 IMAD.MOV.U32 R5, RZ, RZ, R161 ;  /* 0x000000ffff052224 */ /* 0x000fca00078e00a1 */
[----:B------:R0:W-:Y:S01]  /*14c40*/  @P2 STG.E.U16 desc[UR36][R4.64+0x1f0], R6 ;  /* 0x0001f00604002986 */ /* 0x0001e2000c101524 */
[----:B------:R-:W-:Y:S05]  /*14c50*/  @!P1 BRA `(.L_x_541) ;  /* 0x0000000000049947 */ /* 0x000fea0003800000 */
[----:B------:R1:W5:Y:S02]  /*14c60*/  LDG.E.LTC128B.U16 R3, desc[UR36][R12.64+0x1f2] ;  /* 0x0001f2240c037981 */ /* 0x000364000c1e1520 */
.L_x_541:
[----:B------:R-:W-:Y:S05]  /*14c70*/  BSYNC B1 ;  /* 0x0000000000017941 */ /* 0x000fea0003800000 */
.L_x_540:
[----:B------:R-:W-:Y:S05]  /*14c80*/  @!P1 BRA `(.L_x_542) ;  /* 0x0000004c00b09947 */ /* 0x000fea0003800000 */
[----:B-----5:R-:W-:-:S05]  /*14c90*/  HADD2.F32 R3, -RZ, R3.H0_H0 ;  /* 0x20000003ff037230 */ /* 0x020fca0000004100 */
[----:B------:R-:W-:-:S04]  /*14ca0*/  FMUL R0, R3, R16 ;  /* 0x0000001003007220 */ /* 0x000fc80000400000 */
[----:B------:R-:W-:-:S05]  /*14cb0*/  FFMA R0, R151, R2, R0 ;  /* 0x0000000297007223 */ /* 0x000fca0000000000 */
[----:B------:R-:W-:-:S05]  /*14cc0*/  F2FP.F16.F32.PACK_AB R0, RZ, R0 ;  /* 0x00000000ff00723e */ /* 0x000fca00000000ff */
[----:B------:R4:W-:Y:S01]  /*14cd0*/  STG.E.U16 desc[UR36][R160.64+0x1f2], R0 ;  /* 0x0001f200a0007986 */ /* 0x0009e2000c101524 */
[----:B------:R-:W-:Y:S05]  /*14ce0*/  BRA `(.L_x_542) ;  /* 0x0000004c00987947 */ /* 0x000fea0003800000 */
.L_x_35:
[----:B------:R-:W2:Y:S01]  /*14cf0*/  LDL.LU R3, [R1] ;  /* 0x0000000001037983 */ /* 0x000ea20000300800 */
[----:B------:R-:W-:-:S03]  /*14d00*/  ULDC.64 UR4, c[0x0][0x5c0] ;  /* 0x0001700000047ab9 */ /* 0x000fc60000000a00 */
[----:B------:R-:W3:Y:S04]  /*14d10*/  LDL.LU R9, [R1+0x60] ;  /* 0x0000600001097983 */ /* 0x000ee80000300800 */
[----:B------:R-:W4:Y:S04]  /*14d20*/  LDL.LU R11, [R1+0x8c] ;  /* 0x00008c00010b7983 */ /* 0x000f280000300800 */
[----:B------:R-:W5:Y:S04]  /*14d30*/  LDL.LU R12, [R1+0x90] ;  /* 0x00009000010c7983 */ /* 0x000f680000300800 */
        /* <DEDUP_REMOVED lines=74> */
[----:B------:R-:W5:Y:S01]  /*151e0*/  LDL.LU R161, [R1+0x1cc] ;  /* 0x0001cc0001a17983 */ /* 0x000f620000300800 */
[----:B--2---:R-:W-:-:S03]  /*151f0*/  FMUL R3, R3, R2 ;  /* 0x0000000203037220 */ /* 0x004fc60000400000 */
[----:B------:R-:W2:Y:S01]  /*15200*/  LDL.LU R160, [R1+0x1d0] ;  /* 0x0001d00001a07983 */ /* 0x000ea20000300800 */
[----:B------:R-:W-:-:S03]  /*15210*/  LEA R4, P0, R6, UR4, 0x1 ;  /* 0x0000000406047c11 */ /* 0x000fc6000f8008ff */
[----:B------:R-:W2:Y:S04]  /*15220*/  LDL.LU R159, [R1+0x1d4] ;  /* 0x0001d400019f7983 */ /* 0x000ea80000300800 */
[----:B------:R-:W2:Y:S04]  /*15230*/  LDL.LU R158, [R1+0x1d8] ;  /* 0x0001d800019e7983 */ /* 0x000ea80000300800 */
[----:B------:R-:W2:Y:S04]  /*15240*/  LDL.LU R157, [R1+0x1dc] ;  /* 0x0001dc00019d7983 */ /* 0x000ea80000300800 */
[----:B------:R-:W2:Y:S01]  /*15250*/  LDL.LU R156, [R1+0x1e0] ;  /* 0x0001e000019c7983 */ /* 0x000ea20000300800 */
[----:B------:R-:W-:-:S03]  /*15260*/  LEA.HI.X R5, R6, UR5, R10, 0x1, P0 ;  /* 0x0000000506057c11 */ /* 0x000fc600080f0c0a */
[----:B------:R-:W2:Y:S01]  /*15270*/  LDL.LU R155, [R1+0x1e4] ;  /* 0x0001e400019b7983 */ /* 0x000ea20000300800 */
[----:B------:R-:W-:-:S03]  /*15280*/  F2FP.F16.F32.PACK_AB R3, RZ, R3 ;  /* 0x00000003ff03723e */ /* 0x000fc600000000ff */
[----:B------:R-:W2:Y:S04]  /*15290*/  LDL.LU R154, [R1+0x1e8] ;  /* 0x0001e800019a7983 */ /* 0x000ea80000300800 */
[----:B------:R-:W2:Y:S04]  /*152a0*/  LDL.LU R23, [R1+0x1ec] ;  /* 0x0001ec0001177983 */ /* 0x000ea80000300800 */
[----:B------:R-:W2:Y:S04]  /*152b0*/  LDL.LU R22, [R1+0x1f0] ;  /* 0x0001f00001167983 */ /* 0x000ea80000300800 */
[----:B------:R-:W2:Y:S04]  /*152c0*/  LDL.LU R21, [R1+0x1f4] ;  /* 0x0001f40001157983 */ /* 0x000ea80000300800 */
[----:B------:R-:W2:Y:S04]  /*152d0*/  LDL.LU R20, [R1+0x1f8] ;  /* 0x0001f80001147983 */ /* 0x000ea80000300800 */
[----:B------:R-:W2:Y:S04]  /*152e0*/  LDL.LU R19, [R1+0x1fc] ;  /* 0x0001fc0001137983 */ /* 0x000ea80000300800 */
[----:B------:R-:W3:Y:S04]  /*152f0*/  LDL.LU R7, [R1+0x8] ;  /* 0x0000080001077983 */ /* 0x000ee80000300800 */
[----:B------:R-:W4:Y:S04]  /*15300*/  LDL.LU R6, [R1+0xc] ;  /* 0x00000c0001067983 */ /* 0x000f280000300800 */
[----:B------:R0:W-:Y:S04]  /*15310*/  @P1 STG.E.U16 desc[UR36][R4.64], R3 ;  /* 0x0000000304001986 */ /* 0x0001e8000c101524 */
[----:B0-----:R-:W5:Y:S01]  /*15320*/  LDL.LU R3, [R1+0x4] ;  /* 0x0000040001037983 */ /* 0x001f620000300800 */
[----:B------:R-:W-:Y:S01]  /*15330*/  ISETP.GT.AND P0, PT, R0, 0x1, P3 ;  /* 0x000000010000780c */ /* 0x000fe20001f04270 */
[----:B------:R-:W-:Y:S01]  /*15340*/  USHF.L.U32 UR5, UR8, 0x4, URZ ;  /* 0x0000000408057899 */ /* 0x000fe2000800063f */
[----:B------:R-:W-:Y:S01]  /*15350*/  ISETP.GT.AND P2, PT, R153, 0x8, PT ;  /* 0x000000089900780c */ /* 0x000fe20003f44270 */
[----:B------:R-:W-:Y:S01]  /*15360*/  USHF.L.U64.HI UR4, UR8, 0x4, UR9 ;  /* 0x0000000408047899 */ /* 0x000fe20008010209 */
[----:B---3--:R-:W-:-:S05]  /*15370*/  FMUL R7, R7, R2 ;  /* 0x0000000207077220 */ /* 0x008fca0000400000 */
[----:B------:R-:W-:-:S04]  /*15380*/  F2FP.F16.F32.PACK_AB R7, RZ, R7 ;  /* 0x00000007ff07723e */ /* 0x000fc800000000ff */
[----:B------:R-:W-:Y:S01]  /*15390*/  PRMT R8, R7, 0x7610, R8 ;  /* 0x0000761007087816 */ /* 0x000fe20000000008 */
[----:B-----5:R-:W-:-:S05]  /*153a0*/  FMUL R3, R3, R2 ;  /* 0x0000000203037220 */ /* 0x020fca0000400000 */
[----:B------:R-:W-:-:S05]  /*153b0*/  F2FP.F16.F32.PACK_AB R3, RZ, R3 ;  /* 0x00000003ff03723e */ /* 0x000fca00000000ff */
[----:B------:R4:W-:Y:S01]  /*153c0*/  @P0 STG.E.U16 desc[UR36][R4.64+0x2], R3 ;  /* 0x0000020304000986 */ /* 0x0009e2000c101524 */
[----:B------:R-:W-:Y:S01]  /*153d0*/  ISETP.GT.AND P0, PT, R0, RZ, P2 ;  /* 0x000000ff0000720c */ /* 0x000fe20001704270 */
[----:B----4-:R-:W-:Y:S01]  /*153e0*/  FMUL R3, R6, R2 ;  /* 0x0000000206037220 */ /* 0x010fe20000400000 */
[----:B------:R-:W-:-:S04]  /*153f0*/  IADD3 R6, P1, R4, UR5, RZ ;  /* 0x0000000504067c10 */ /* 0x000fc8000ff3e0ff */
[----:B------:R-:W-:Y:S02]  /*15400*/  IADD3.X R7, R5, UR4, RZ, P1, !PT ;  /* 0x0000000405077c10 */ /* 0x000fe40008ffe4ff */
[----:B------:R-:W-:-:S05]  /*15410*/  F2FP.F16.F32.PACK_AB R3, RZ, R3 ;  /* 0x00000003ff03723e */ /* 0x000fca00000000ff */
[----:B------:R0:W-:Y:S01]  /*15420*/  @P0 STG.E.U16 desc[UR36][R6.64], R8 ;  /* 0x0000000806000986 */ /* 0x0001e2000c101524 */
[----:B------:R-:W-:-:S03]  /*15430*/  ISETP.GT.AND P0, PT, R0, 0x1, P2 ;  /* 0x000000010000780c */ /* 0x000fc60001704270 */
[----:B0-----:R-:W3:Y:S10]  /*15440*/  LDL.LU R8, [R1+0x50] ;  /* 0x0000500001087983 */ /* 0x001ef40000300800 */
[----:B------:R0:W-:Y:S04]  /*15450*/  @P0 STG.E.U16 desc[UR36][R6.64+0x2], R3 ;  /* 0x0000020306000986 */ /* 0x0001e8000c101524 */
[----:B0-----:R-:W4:Y:S01]  /*15460*/  LDL.LU R3, [R1+0x10] ;  /* 0x0000100001037983 */ /* 0x001f220000300800 */
[----:B------:R-:W-:Y:S01]  /*15470*/  ISETP.GT.AND P0, PT, R0, 0x8, P3 ;  /* 0x000000080000780c */ /* 0x000fe20001f04270 */
[----:B----4-:R-:W-:-:S05]  /*15480*/  FMUL R3, R3, R2 ;  /* 0x0000000203037220 */ /* 0x010fca0000400000 */
[----:B------:R-:W-:-:S07]  /*15490*/  F2FP.F16.F32.PACK_AB R3, RZ, R3 ;  /* 0x00000003ff03723e */ /* 0x000fce00000000ff */
        /* <DEDUP_REMOVED lines=73> */
[----:B---3--:R-:W-:-:S05]  /*15930*/  FMUL R8, R8, R2 ;  /* 0x0000000208087220 */ /* 0x008fca0000400000 */
[----:B------:R-:W-:Y:S01]  /*15940*/  F2FP.F16.F32.PACK_AB R8, RZ, R8 ;  /* 0x00000008ff08723e */ /* 0x000fe200000000ff */
[----:B----4-:R-:W-:-:S05]  /*15950*/  FMUL R3, R3, R2 ;  /* 0x0000000203037220 */ /* 0x010fca0000400000 */
[----:B------:R-:W-:-:S05]  /*15960*/  F2FP.F16.F32.PACK_AB R3, RZ, R3 ;  /* 0x00000003ff03723e */ /* 0x000fca00000000ff */
[----:B------:R0:W-:Y:S01]  /*15970*/  @P0 STG.E.U16 desc[UR36][R6.64+0x42], R3 ;  /* 0x0000420306000986 */ /* 0x0001e2000c101524 */
[----:B------:R-:W-:-:S03]  /*15980*/  ISETP.GT.AND P0, PT, R0, 0x28, P3 ;  /* 0x000000280000780c */ /* 0x000fc60001f04270 */
[----:B0-----:R-:W3:Y:S01]  /*15990*/  LDL.LU R3, [R1+0x54] ;  /* 0x0000540001037983 */ /* 0x001ee20000300800 */
[----:B------:R-:W-:-:S09]  /*159a0*/  ISETP.GT.AND P1, PT, R0, 0x29, P3 ;  /* 0x000000290000780c */ /* 0x000fd20001f24270 */
[----:B------:R0:W-:Y:S04]  /*159b0*/  @P0 STG.E.U16 desc[UR36][R4.64+0x50], R8 ;  /* 0x0000500804000986 */ /* 0x0001e8000c101524 */
[----:B0-----:R-:W4:Y:S01]  /*159c0*/  LDL.LU R8, [R1+0x58] ;  /* 0x0000580001087983 */ /* 0x001f220000300800 */
[----:B---3--:R-:W-:-:S05]  /*159d0*/  FMUL R3, R3, R2 ;  /* 0x0000000203037220 */ /* 0x008fca0000400000 */
[----:B------:R-:W-:-:S05]  /*159e0*/  F2FP.F16.F32.PACK_AB R3, RZ, R3 ;  /* 0x00000003ff03723e */ /* 0x000fca00000000ff */
[----:B------:R0:W-:Y:S01]  /*159f0*/  @P1 STG.E.U16 desc[UR36][R4.64+0x52], R3 ;  /* 0x0000520304001986 */ /* 0x0001e2000c101524 */
[----:B----4-:R-:W-:-:S05]  /*15a00*/  FMUL R8, R8, R2 ;  /* 0x0000000208087220 */ /* 0x010fca0000400000 */
[----:B------:R-:W-:Y:S01]  /*15a10*/  F2FP.F16.F32.PACK_AB R8, RZ, R8 ;  /* 0x00000008ff08723e */ /* 0x000fe200000000ff */
[----:B0-----:R-:W3:Y:S03]  /*15a20*/  LDL.LU R3, [R1+0x5c] ;  /* 0x00005c0001037983 */ /* 0x001ee60000300800 */
[----:B------:R-:W-:Y:S02]  /*15a30*/  PRMT R10, R8, 0x7610, R10 ;  /* 0x00007610080a7816 */ /* 0x000fe4000000000a */
[----:B------:R-:W4:Y:S01]  /*15a40*/  LDL.LU R8, [R1+0x64] ;  /* 0x0000640001087983 */ /* 0x000f220000300800 */
[C---:B------:R-:W-:Y:S02]  /*15a50*/  ISETP.GT.AND P1, PT, R0.reuse, 0x28, P2 ;  /* 0x000000280000780c */ /* 0x040fe40001724270 */
[C---:B------:R-:W-:Y:S02]  /*15a60*/  ISETP.GT.AND P4, PT, R0.reuse, 0x29, P2 ;  /* 0x000000290000780c */ /* 0x040fe40001784270 */
[C---:B------:R-:W-:Y:S01]  /*15a70*/  ISETP.GT.AND P5, PT, R0.reuse, 0x30, P3 ;  /* 0x000000300000780c */ /* 0x040fe20001fa4270 */
[----:B------:R-:W-:Y:S01]  /*15a80*/  FMUL R9, R9, R2 ;  /* 0x0000000209097220 */ /* 0x000fe20000400000 */
[----:B------:R-:W-:-:S04]  /*15a90*/  ISETP.GT.AND P0, PT, R0, 0x31, P3 ;  /* 0x000000310000780c */ /* 0x000fc80001f04270 */
[----:B------:R-:W-:-:S03]  /*15aa0*/  F2FP.F16.F32.PACK_AB R9, RZ, R9 ;  /* 0x00000009ff09723e */ /* 0x000fc600000000ff */
[----:B------:R0:W-:Y:S04]  /*15ab0*/  @P1 STG.E.U16 desc[UR36][R6.64+0x50], R10 ;  /* 0x0000500a06001986 */ /* 0x0001e8000c101524 */
[----:B0-----:R-:W5:Y:S01]  /*15ac0*/  LDL.LU R10, [R1+0x74] ;  /* 0x00007400010a7983 */ /* 0x001f620000300800 */
[----:B---3--:R-:W-:-:S05]  /*15ad0*/  FMUL R3, R3, R2 ;  /* 0x0000000203037220 */ /* 0x008fca0000400000 */
[----:B------:R-:W-:Y:S01]  /*15ae0*/  F2FP.F16.F32.PACK_AB R3, RZ, R3 ;  /* 0x00000003ff03723e */ /* 0x000fe200000000ff */
[----:B----4-:R-:W-:-:S04]  /*15af0*/  FMUL R8, R8, R2 ;  /* 0x0000000208087220 */ /* 0x010fc80000400000 */
[----:B------:R0:W-:Y:S04]  /*15b00*/  @P4 STG.E.U16 desc[UR36][R6.64+0x52], R3 ;  /* 0x0000520306004986 */ /* 0x0001e8000c101524 */
[----:B------:R1:W-:Y:S01]  /*15b10*/  @P5 STG.E.U16 desc[UR36][R4.64+0x60], R9 ;  /* 0x0000600904005986 */ /* 0x0003e2000c101524 */
[----:B0-----:R-:W-:-:S03]  /*15b20*/  F2FP.F16.F32.PACK_AB R3, RZ, R8 ;  /* 0x00000008ff03723e */ /* 0x001fc600000000ff */
[----:B------:R-:W3:Y:S01]  /*15b30*/  LDL.LU R8, [R1+0x68] ;  /* 0x0000680001087983 */ /* 0x000ee20000300800 */
[----:B-1----:R-:W-:-:S03]  /*15b40*/  PRMT R9, R3, 0x7610, R9 ;  /* 0x0000761003097816 */ /* 0x002fc60000000009 */
[----:B------:R-:W4:Y:S04]  /*15b50*/  LDL.LU R3, [R1+0x6c] ;  /* 0x00006c0001037983 */ /* 0x000f280000300800 */
[----:B------:R0:W-:Y:S04]  /*15b60*/  @P0 STG.E.U16 desc[UR36][R4.64+0x62], R9 ;  /* 0x0000620904000986 */ /* 0x0001e8000c101524 */
[----:B0-----:R-:W2:Y:S01]  /*15b70*/  LDL.LU R9, [R1+0x70] ;  /* 0x0000700001097983 */ /* 0x001ea20000300800 */
[----:B------:R-:W-:Y:S01]  /*15b80*/  ISETP.GT.AND P1, PT, R0, 0x30, P2 ;  /* 0x000000300000780c */ /* 0x000fe20001724270 */
[----:B---3--:R-:W-:-:S05]  /*15b90*/  FMUL R8, R8, R2 ;  /* 0x0000000208087220 */ /* 0x008fca0000400000 */
[----:B------:R-:W-:-:S07]  /*15ba0*/  F2FP.F16.F32.PACK_AB R8, RZ, R8 ;  /* 0x00000008ff08723e */ /* 0x000fce00000000ff */
[----:B------:R0:W-:Y:S01]  /*15bb0*/  @P1 STG.E.U16 desc[UR36][R6.64+0x60], R8 ;  /* 0x0000600806001986 */ /* 0x0001e2000c101524 */
[----:B--2---:R-:W-:-:S05]  /*15bc0*/  FMUL R9, R9, R2 ;  /* 0x0000000209097220 */ /* 0x004fca0000400000 */
[----:B0-----:R-:W-:-:S04]  /*15bd0*/  F2FP.F16.F32.PACK_AB R8, RZ, R9 ;  /* 0x00000009ff08723e */ /* 0x001fc800000000ff */
[----:B------:R-:W-:Y:S02]  /*15be0*/  PRMT R9, R8, 0x7610, R9 ;  /* 0x0000761008097816 */ /* 0x000fe40000000009 */
[----:B------:R-:W2:Y:S01]  /*15bf0*/  LDL.LU R8, [R1+0x78] ;  /* 0x0000780001087983 */ /* 0x000ea20000300800 */
[C---:B------:R-:W-:Y:S01]  /*15c00*/  ISETP.GT.AND P4, PT, R0.reuse, 0x31, P2 ;  /* 0x000000310000780c */ /* 0x040fe20001784270 */
[-C--:B----4-:R-:W-:Y:S01]  /*15c10*/  FMUL R3, R3, R2.reuse ;  /* 0x0000000203037220 */ /* 0x090fe20000400000 */
[----:B------:R-:W-:Y:S01]  /*15c20*/  ISETP.GT.AND P5, PT, R0, 0x38, P3 ;  /* 0x000000380000780c */ /* 0x000fe20001fa4270 */
[----:B-----5:R-:W-:-:S03]  /*15c30*/  FMUL R10, R10, R2 ;  /* 0x000000020a0a7220 */ /* 0x020fc60000400000 */
[----:B------:R-:W-:Y:S02]  /*15c40*/  F2FP.F16.F32.PACK_AB R3, RZ, R3 ;  /* 0x00000003ff03723e */ /* 0x000fe400000000ff */
[----:B------:R-:W-:-:S05]  /*15c50*/  ISETP.GT.AND P6, PT, R0, 0x39, P3 ;  /* 0x000000390000780c */ /* 0x000fca0001fc4270 */
[----:B------:R0:W-:Y:S04]  /*15c60*/  @P4 STG.E.U16 desc[UR36][R6.64+0x62], R3 ;  /* 0x0000620306004986 */ /* 0x0001e8000c101524 */
[----:B------:R1:W-:Y:S01]  /*15c70*/  @P5 STG.E.U16 desc[UR36][R4.64+0x70], R9 ;  /* 0x0000700904005986 */ /* 0x0003e2000c101524 */
[----:B0-----:R-:W-:-:S04]  /*15c80*/  F2FP.F16.F32.PACK_AB R3, RZ, R10 ;  /* 0x0000000aff03723e */ /* 0x001fc800000000ff */
[----:B------:R-:W-:Y:S01]  /*15c90*/  PRMT R10, R3, 0x7610, R10 ;  /* 0x00007610030a7816 */ /* 0x000fe2000000000a */
[----:B-1----:R-:W3:Y:S04]  /*15ca0*/  LDL.LU R9, [R1+0x80] ;  /* 0x0000800001097983 */ /* 0x002ee80000300800 */
[----:B------:R0:W-:Y:S01]  /*15cb0*/  @P6 STG.E.U16 desc[UR36][R4.64+0x72], R10 ;  /* 0x0000720a04006986 */ /* 0x0001e2000c101524 */
[----:B--2---:R-:W-:-:S05]  /*15cc0*/  FMUL R8, R8, R2 ;  /* 0x0000000208087220 */ /* 0x004fca0000400000 */
[----:B------:R-:W-:Y:S02]  /*15cd0*/  F2FP.F16.F32.PACK_AB R3, RZ, R8 ;  /* 0x00000008ff03723e */ /* 0x000fe400000000ff */
[----:B------:R-:W2:Y:S02]  /*15ce0*/  LDL.LU R8, [R1+0x7c] ;  /* 0x00007c0001087983 */ /* 0x000ea40000300800 */
[----:B0-----:R-:W-:Y:S02]  /*15cf0*/  PRMT R10, R3, 0x7610, R10 ;  /* 0x00007610030a7816 */ /* 0x001fe4000000000a */
[----:B------:R-:W4:Y:S01]  /*15d00*/  LDL.LU R3, [R1+0x84] ;  /* 0x0000840001037983 */ /* 0x000f220000300800 */
[C---:B------:R-:W-:Y:S02]  /*15d10*/  ISETP.GT.AND P0, PT, R0.reuse, 0x38, P2 ;  /* 0x000000380000780c */ /* 0x040fe40001704270 */
[C---:B------:R-:W-:Y:S02]  /*15d20*/  ISETP.GT.AND P1, PT, R0.reuse, 0x39, P2 ;  /* 0x000000390000780c */ /* 0x040fe40001724270 */
[----:B------:R-:W-:-:S02]  /*15d30*/  ISETP.GT.AND P4, PT, R0, 0x40, P3 ;  /* 0x000000400000780c */ /* 0x000fc40001f84270 */
[----:B------:R-:W-:-:S07]  /*15d40*/  ISETP.GT.AND P5, PT, R0, 0x41, P3 ;  /* 0x000000410000780c */ /* 0x000fce0001fa4270 */
[----:B------:R0:W-:Y:S01]  /*15d50*/  @P0 STG.E.U16 desc[UR36][R6.64+0x70], R10 ;  /* 0x0000700a06000986 */ /* 0x0001e2000c101524 */
[----:B---3--:R-:W-:-:S05]  /*15d60*/  FMUL R9, R9, R2 ;  /* 0x0000000209097220 */ /* 0x008fca0000400000 */
[----:B------:R-:W-:Y:S01]  /*15d70*/  F2FP.F16.F32.PACK_AB R9, RZ, R9 ;  /* 0x00000009ff09723e */ /* 0x000fe200000000ff */
[-C--:B--2---:R-:W-:Y:S01]  /*15d80*/  FMUL R8, R8, R2.reuse ;  /* 0x0000000208087220 */ /* 0x084fe20000400000 */
[----:B----4-:R-:W-:-:S04]  /*15d90*/  FMUL R3, R3, R2 ;  /* 0x0000000203037220 */ /* 0x010fc80000400000 */
[----:B------:R-:W-:-:S04]  /*15da0*/  F2FP.F16.F32.PACK_AB R8, RZ, R8 ;  /* 0x00000008ff08723e */ /* 0x000fc800000000ff */
[----:B0-----:R-:W-:Y:S02]  /*15db0*/  PRMT R10, R8, 0x7610, R10 ;  /* 0x00007610080a7816 */ /* 0x001fe4000000000a */
[----:B------:R-:W-:Y:S01]  /*15dc0*/  F2FP.F16.F32.PACK_AB R3, RZ, R3 ;  /* 0x00000003ff03723e */ /* 0x000fe200000000ff */
[----:B------:R-:W2:Y:S04]  /*15dd0*/  LDL.LU R8, [R1+0x88] ;  /* 0x0000880001087983 */ /* 0x000ea80000300800 */
[----:B------:R-:W-:Y:S04]  /*15de0*/  @P1 STG.E.U16 desc[UR36][R6.64+0x72], R10 ;  /* 0x0000720a06001986 */ /* 0x000fe8000c101524 */
[----:B------:R0:W-:Y:S04]  /*15df0*/  @P4 STG.E.U16 desc[UR36][R4.64+0x80], R9 ;  /* 0x0000800904004986 */ /* 0x0001e8000c101524 */
[----:B------:R1:W-:Y:S04]  /*15e00*/  @P5 STG.E.U16 desc[UR36][R4.64+0x82], R3 ;  /* 0x0000820304005986 */ /* 0x0003e8000c101524 */
[----:B0-----:R-:W3:Y:S04]  /*15e10*/  LDL.LU R9, [R1+0x94] ;  /* 0x0000940001097983 */ /* 0x001ee80000300800 */
[----:B-1----:R-:W4:Y:S01]  /*15e20*/  LDL.LU R3, [R1+0x98] ;  /* 0x0000980001037983 */ /* 0x002f220000300800 */
[----:B------:R-:W-:Y:S01]  /*15e30*/  ISETP.GT.AND P0, PT, R0, 0x40, P2 ;  /* 0x000000400000780c */ /* 0x000fe20001704270 */
[----:B--2---:R-:W-:-:S05]  /*15e40*/  FMUL R8, R8, R2 ;  /* 0x0000000208087220 */ /* 0x004fca0000400000 */
[----:B------:R-:W-:-:S07]  /*15e50*/  F2FP.F16.F32.PACK_AB R8, RZ, R8 ;  /* 0x00000008ff08723e */ /* 0x000fce00000000ff */
[----:B------:R0:W-:Y:S01]  /*15e60*/  @P0 STG.E.U16 desc[UR36][R6.64+0x80], R8 ;  /* 0x0000800806000986 */ /* 0x0001e2000c101524 */
[----:B----4-:R-:W-:-:S05]  /*15e70*/  FMUL R3, R3, R2 ;  /* 0x0000000203037220 */ /* 0x010fca0000400000 */
[----:B0-----:R-:W-:Y:S02]  /*15e80*/  F2FP.F16.F32.PACK_AB R8, RZ, R3 ;  /* 0x00000003ff08723e */ /* 0x001fe400000000ff */
[----:B------:R-:W2:Y:S02]  /*15e90*/  LDL.LU R3, [R1+0x9c] ;  /* 0x00009c0001037983 */ /* 0x000ea40000300800 */
[----:B------:R-:W-:Y:S02]  /*15ea0*/  PRMT R13, R8, 0x7610, R13 ;  /* 0x00007610080d7816 */ /* 0x000fe4000000000d */
[----:B------:R-:W4:Y:S01]  /*15eb0*/  LDL.LU R8, [R1+0xa0] ;  /* 0x0000a00001087983 */ /* 0x000f220000300800 */
[C---:B------:R-:W-:Y:S01]  /*15ec0*/  ISETP.GT.AND P1, PT, R0.reuse, 0x41, P2 ;  /* 0x000000410000780c */ /* 0x040fe20001724270 */
[-C--:B---3--:R-:W-:Y:S01]  /*15ed0*/  FMUL R9, R9, R2.reuse ;  /* 0x0000000209097220 */ /* 0x088fe20000400000 */
[-C--:B------:R-:W-:Y:S01]  /*15ee0*/  FMUL R11, R11, R2.reuse ;  /* 0x000000020b0b7220 */ /* 0x080fe20000400000 */
[----:B------:R-:W-:Y:S01]  /*15ef0*/  ISETP.GT.AND P4, PT, R0, 0x48, P3 ;  /* 0x000000480000780c */ /* 0x000fe20001f84270 */
[----:B------:R-:W-:-:S02]  /*15f00*/  FMUL R12, R12, R2 ;  /* 0x000000020c0c7220 */ /* 0x000fc40000400000 */
[----:B------:R-:W-:Y:S02]  /*15f10*/  F2FP.F16.F32.PACK_AB R9, RZ, R9 ;  /* 0x00000009ff09723e */ /* 0x000fe400000000ff */
[----:B------:R-:W-:Y:S02]  /*15f20*/  F2FP.F16.F32.PACK_AB R11, RZ, R11 ;  /* 0x0000000bff0b723e */ /* 0x000fe400000000ff */
[----:B------:R-:W-:Y:S02]  /*15f30*/  F2FP.F16.F32.PACK_AB R10, RZ, R12 ;  /* 0x0000000cff0a723e */ /* 0x000fe400000000ff */
[----:B------:R-:W-:Y:S02]  /*15f40*/  PRMT R12, R9, 0x7610, R12 ;  /* 0x00007610090c7816 */ /* 0x000fe4000000000c */
[C---:B------:R-:W-:Y:S01]  /*15f50*/  ISETP.GT.AND P5, PT, R0.reuse, 0x49, P3 ;  /* 0x000000490000780c */ /* 0x040fe20001fa4270 */
[----:B------:R-:W-:Y:S01]  /*15f60*/  @P1 STG.E.U16 desc[UR36][R6.64+0x82], R11 ;  /* 0x0000820b06001986 */ /* 0x000fe2000c101524 */
[----:B------:R-:W-:-:S02]  /*15f70*/  ISETP.GT.AND P0, PT, R0, 0x48, P2 ;  /* 0x000000480000780c */ /* 0x000fc40001704270 */
[C---:B------:R-:W-:Y:S01]  /*15f80*/  ISETP.GT.AND P1, PT, R0.reuse, 0x49, P2 ;  /* 0x000000490000780c */ /* 0x040fe20001724270 */
[----:B------:R0:W-:Y:S01]  /*15f90*/  @P4 STG.E.U16 desc[UR36][R4.64+0x90], R10 ;  /* 0x0000900a04004986 */ /* 0x0001e2000c101524 */
[----:B------:R-:W-:-:S07]  /*15fa0*/  ISETP.GT.AND P4, PT, R0, 0x50, P3 ;  /* 0x000000500000780c */ /* 0x000fce0001f84270 */
[----:B------:R1:W-:Y:S01]  /*15fb0*/  @P5 STG.E.U16 desc[UR36][R4.64+0x92], R12 ;  /* 0x0000920c04005986 */ /* 0x0003e2000c101524 */
[----:B------:R-:W-:-:S03]  /*15fc0*/  ISETP.GT.AND P5, PT, R0, 0x51, P3 ;  /* 0x000000510000780c */ /* 0x000fc60001fa4270 */
[----:B------:R3:W-:Y:S01]  /*15fd0*/  @P0 STG.E.U16 desc[UR36][R6.64+0x90], R13 ;  /* 0x0000900d06000986 */ /* 0x0007e2000c101524 */
[C---:B------:R-:W-:Y:S02]  /*15fe0*/  ISETP.GT.AND P0, PT, R0.reuse, 0x51, P2 ;  /* 0x000000510000780c */ /* 0x040fe40001704270 */
[----:B------:R-:W-:Y:S01]  /*15ff0*/  ISETP.GT.AND P6, PT, R0, 0x71, P3 ;  /* 0x000000710000780c */ /* 0x000fe20001fc4270 */
[----:B--2---:R-:W-:-:S05]  /*16000*/  FMUL R3, R3, R2 ;  /* 0x0000000203037220 */ /* 0x004fca0000400000 */
[----:B------:R-:W-:Y:S01]  /*16010*/  F2FP.F16.F32.PACK_AB R9, RZ, R3 ;  /* 0x00000003ff09723e */ /* 0x000fe200000000ff */
[-C--:B----4-:R-:W-:Y:S01]  /*16020*/  FMUL R3, R8, R2.reuse ;  /* 0x0000000208037220 */ /* 0x090fe20000400000 */
[----:B------:R-:W-:-:S04]  /*16030*/  FMUL R8, R235, R2 ;  /* 0x00000002eb087220 */ /* 0x000fc80000400000 */
[----:B------:R-:W-:Y:S02]  /*16040*/  F2FP.F16.F32.PACK_AB R3, RZ, R3 ;  /* 0x00000003ff03723e */ /* 0x000fe400000000ff */
[----:B0-----:R-:W-:Y:S02]  /*16050*/  PRMT R10, R9, 0x7610, R10 ;  /* 0x00007610090a7816 */ /* 0x001fe4000000000a */
[----:B------:R-:W-:Y:S01]  /*16060*/  PRMT R11, R3, 0x7610, R11 ;  /* 0x00007610030b7816 */ /* 0x000fe2000000000b */
[----:B------:R-:W-:Y:S01]  /*16070*/  FMUL R3, R233, R2 ;  /* 0x00000002e9037220 */ /* 0x000fe20000400000 */
[----:B------:R-:W-:Y:S01]  /*16080*/  F2FP.F16.F32.PACK_AB R8, RZ, R8 ;  /* 0x00000008ff08723e */ /* 0x000fe200000000ff */
[----:B------:R-:W-:Y:S01]  /*16090*/  FMUL R9, R234, R2 ;  /* 0x00000002ea097220 */ /* 0x000fe20000400000 */
[----:B------:R0:W-:Y:S02]  /*160a0*/  @P1 STG.E.U16 desc[UR36][R6.64+0x92], R10 ;  /* 0x0000920a06001986 */ /* 0x0001e4000c101524 */
[----:B-1----:R-:W-:-:S02]  /*160b0*/  PRMT R12, R8, 0x7610, R12 ;  /* 0x00007610080c7816 */ /* 0x002fc4000000000c */
[----:B------:R-:W-:Y:S01]  /*160c0*/  F2FP.F16.F32.PACK_AB R8, RZ, R3 ;  /* 0x00000003ff08723e */ /* 0x000fe200000000ff */
[-C--:B------:R-:W-:Y:S01]  /*160d0*/  FMUL R3, R232, R2.reuse ;  /* 0x00000002e8037220 */ /* 0x080fe20000400000 */
[C---:B------:R-:W-:Y:S02]  /*160e0*/  ISETP.GT.AND P1, PT, R0.reuse, 0x50, P2 ;  /* 0x000000500000780c */ /* 0x040fe40001724270 */
[----:B------:R-:W-:Y:S01]  /*160f0*/  F2FP.F16.F32.PACK_AB R9, RZ, R9 ;  /* 0x00000009ff09723e */ /* 0x000fe200000000ff */
[----:B------:R1:W-:Y:S01]  /*16100*/  @P4 STG.E.U16 desc[UR36][R4.64+0xa0], R11 ;  /* 0x0000a00b04004986 */ /* 0x0003e2000c101524 */
[----:B------:R-:W-:Y:S02]  /*16110*/  ISETP.GT.AND P4, PT, R0, 0x58, P3 ;  /* 0x000000580000780c */ /* 0x000fe40001f84270 */
[----:B---3--:R-:W-:Y:S02]  /*16120*/  PRMT R13, R9, 0x7610, R13 ;  /* 0x00007610090d7816 */ /* 0x008fe4000000000d */
[----:B------:R-:W-:Y:S01]  /*16130*/  F2FP.F16.F32.PACK_AB R9, RZ, R3 ;  /* 0x00000003ff09723e */ /* 0x000fe200000000ff */
[-C--:B------:R-:W-:Y:S01]  /*16140*/  FMUL R3, R230, R2.reuse ;  /* 0x00000002e6037220 */ /* 0x080fe20000400000 */
[----:B------:R-:W-:Y:S01]  /*16150*/  PRMT R14, R8, 0x7610, R14 ;  /* 0x00007610080e7816 */ /* 0x000fe2000000000e */
[----:B------:R-:W-:Y:S01]  /*16160*/  FMUL R8, R231, R2 ;  /* 0x00000002e7087220 */ /* 0x000fe20000400000 */
[----:B------:R2:W-:Y:S01]  /*16170*/  @P5 STG.E.U16 desc[UR36][R4.64+0xa2], R12 ;  /* 0x0000a20c04005986 */ /* 0x0005e2000c101524 */
[----:B------:R-:W-:-:S02]  /*16180*/  ISETP.GT.AND P5, PT, R0, 0x59, P3 ;  /* 0x000000590000780c */ /* 0x000fc40001fa4270 */
[----:B------:R-:W-:Y:S01]  /*16190*/  F2FP.F16.F32.PACK_AB R3, RZ, R3 ;  /* 0x00000003ff03723e */ /* 0x000fe200000000ff */
[----:B------:R-:W-:Y:S01]  /*161a0*/  @P1 STG.E.U16 desc[UR36][R6.64+0xa0], R13 ;  /* 0x0000a00d06001986 */ /* 0x000fe2000c101524 */
[----:B0-----:R-:W-:Y:S01]  /*161b0*/  F2FP.F16.F32.PACK_AB R10, RZ, R8 ;  /* 0x00000008ff0a723e */ /* 0x001fe200000000ff */
[-C--:B------:R-:W-:Y:S01]  /*161c0*/  FMUL R8, R229, R2.reuse ;  /* 0x00000002e5087220 */ /* 0x080fe20000400000 */
[----:B-1----:R-:W-:Y:S01]  /*161d0*/  PRMT R11, R3, 0x7610, R11 ;  /* 0x00007610030b7816 */ /* 0x002fe2000000000b */
[----:B------:R-:W-:Y:S01]  /*161e0*/  @P0 STG.E.U16 desc[UR36][R6.64+0xa2], R14 ;  /* 0x0000a20e06000986 */ /* 0x000fe2000c101524 */
[----:B------:R-:W-:Y:S01]  /*161f0*/  ISETP.GT.AND P0, PT, R0, 0x58, P2 ;  /* 0x000000580000780c */ /* 0x000fe20001704270 */
[----:B------:R-:W-:Y:S01]  /*16200*/  FMUL R3, R228, R2 ;  /* 0x00000002e4037220 */ /* 0x000fe20000400000 */
[C---:B------:R-:W-:Y:S01]  /*16210*/  ISETP.GT.AND P1, PT, R0.reuse, 0x59, P2 ;  /* 0x000000590000780c */ /* 0x040fe20001724270 */
[----:B------:R0:W-:Y:S01]  /*16220*/  @P4 STG.E.U16 desc[UR36][R4.64+0xb0], R9 ;  /* 0x0000b00904004986 */ /* 0x0001e2000c101524 */
[----:B------:R-:W-:-:S02]  /*16230*/  ISETP.GT.AND P4, PT, R0, 0x60, P3 ;  /* 0x000000600000780c */ /* 0x000fc40001f84270 */
[----:B------:R-:W-:Y:S01]  /*16240*/  F2FP.F16.F32.PACK_AB R8, RZ, R8 ;  /* 0x00000008ff08723e */ /* 0x000fe200000000ff */
[----:B------:R1:W-:Y:S03]  /*16250*/  @P5 STG.E.U16 desc[UR36][R4.64+0xb2], R10 ;  /* 0x0000b20a04005986 */ /* 0x0003e6000c101524 */
[----:B--2---:R-:W-:Y:S02]  /*16260*/  PRMT R12, R8, 0x7610, R12 ;  /* 0x00007610080c7816 */ /* 0x004fe4000000000c */
[----:B0-----:R-:W-:Y:S01]  /*16270*/  F2FP.F16.F32.PACK_AB R9, RZ, R3 ;  /* 0x00000003ff09723e */ /* 0x001fe200000000ff */
[-C--:B------:R-:W-:Y:S01]  /*16280*/  FMUL R3, R227, R2.reuse ;  /* 0x00000002e3037220 */ /* 0x080fe20000400000 */
[-C--:B------:R-:W-:Y:S02]  /*16290*/  FMUL R8, R226, R2.reuse ;  /* 0x00000002e2087220 */ /* 0x080fe40000400000 */
[----:B-1----:R-:W-:Y:S01]  /*162a0*/  PRMT R10, R9, 0x7610, R10 ;  /* 0x00007610090a7816 */ /* 0x002fe2000000000a */
[----:B------:R0:W-:Y:S01]  /*162b0*/  @P0 STG.E.U16 desc[UR36][R6.64+0xb0], R11 ;  /* 0x0000b00b06000986 */ /* 0x0001e2000c101524 */
[----:B------:R-:W-:Y:S01]  /*162c0*/  F2FP.F16.F32.PACK_AB R3, RZ, R3 ;  /* 0x00000003ff03723e */ /* 0x000fe200000000ff */
[----:B------:R-:W-:Y:S01]  /*162d0*/  FMUL R9, R225, R2 ;  /* 0x00000002e1097220 */ /* 0x000fe20000400000 */
[C---:B------:R-:W-:Y:S01]  /*162e0*/  ISETP.GT.AND P5, PT, R0.reuse, 0x61, P3 ;  /* 0x000000610000780c */ /* 0x040fe20001fa4270 */
[----:B------:R1:W-:Y:S01]  /*162f0*/  @P1 STG.E.U16 desc[UR36][R6.64+0xb2], R12 ;  /* 0x0000b20c06001986 */ /* 0x0003e2000c101524 */
[----:B------:R-:W-:-:S03]  /*16300*/  ISETP.GT.AND P1, PT, R0, 0x60, P2 ;  /* 0x000000600000780c */ /* 0x000fc60001724270 */
[----:B------:R-:W-:Y:S01]  /*16310*/  @P4 STG.E.U16 desc[UR36][R4.64+0xc0], R10 ;  /* 0x0000c00a04004986 */ /* 0x000fe2000c101524 */
[----:B------:R-:W-:Y:S02]  /*16320*/  ISETP.GT.AND P4, PT, R0, 0x61, P2 ;  /* 0x000000610000780c */ /* 0x000fe40001784270 */
[----:B------:R-:W-:Y:S02]  /*16330*/  F2FP.F16.F32.PACK_AB R8, RZ, R8 ;  /* 0x00000008ff08723e */ /* 0x000fe400000000ff */
[----:B0-----:R-:W-:Y:S01]  /*16340*/  PRMT R11, R3, 0x7610, R11 ;  /* 0x00007610030b7816 */ /* 0x001fe2000000000b */
[-C--:B------:R-:W-:Y:S01]  /*16350*/  FMUL R3, R224, R2.reuse ;  /* 0x00000002e0037220 */ /* 0x080fe20000400000 */
[----:B------:R-:W-:Y:S02]  /*16360*/  F2FP.F16.F32.PACK_AB R9, RZ, R9 ;  /* 0x00000009ff09723e */ /* 0x000fe400000000ff */
[----:B-1----:R-:W-:Y:S02]  /*16370*/  PRMT R12, R8, 0x7610, R12 ;  /* 0x00007610080c7816 */ /* 0x002fe4000000000c */
[----:B------:R-:W-:Y:S01]  /*16380*/  F2FP.F16.F32.PACK_AB R8, RZ, R3 ;  /* 0x00000003ff08723e */ /* 0x000fe200000000ff */
[----:B------:R-:W-:Y:S01]  /*16390*/  FMUL R3, R223, R2 ;  /* 0x00000002df037220 */ /* 0x000fe20000400000 */
[----:B------:R-:W-:Y:S01]  /*163a0*/  PRMT R13, R9, 0x7610, R13 ;  /* 0x00007610090d7816 */ /* 0x000fe2000000000d */
[----:B------:R0:W-:Y:S01]  /*163b0*/  @P5 STG.E.U16 desc[UR36][R4.64+0xc2], R11 ;  /* 0x0000c20b04005986 */ /* 0x0001e2000c101524 */
[----:B------:R-:W-:-:S02]  /*163c0*/  ISETP.GT.AND P0, PT, R0, 0x68, P3 ;  /* 0x000000680000780c */ /* 0x000fc40001f04270 */
[----:B------:R-:W-:Y:S01]  /*163d0*/  F2FP.F16.F32.PACK_AB R9, RZ, R3 ;  /* 0x00000003ff09723e */ /* 0x000fe200000000ff */
[----:B------:R1:W-:Y:S01]  /*163e0*/  @P1 STG.E.U16 desc[UR36][R6.64+0xc0], R12 ;  /* 0x0000c00c06001986 */ /* 0x0003e2000c101524 */
[----:B------:R-:W-:-:S03]  /*163f0*/  FMUL R3, R221, R2 ;  /* 0x00000002dd037220 */ /* 0x000fc60000400000 */
[----:B------:R-:W-:Y:S01]  /*16400*/  @P4 STG.E.U16 desc[UR36][R6.64+0xc2], R13 ;  /* 0x0000c20d06004986 */ /* 0x000fe2000c101524 */
[----:B------:R-:W-:Y:S02]  /*16410*/  ISETP.GT.AND P4, PT, R0, 0x69, P3 ;  /* 0x000000690000780c */ /* 0x000fe40001f84270 */
[----:B------:R-:W-:Y:S01]  /*16420*/  PRMT R14, R8, 0x7610, R14 ;  /* 0x00007610080e7816 */ /* 0x000fe2000000000e */
[-C--:B------:R-:W-:Y:S01]  /*16430*/  FMUL R8, R222, R2.reuse ;  /* 0x00000002de087220 */ /* 0x080fe20000400000 */
[----:B------:R-:W-:Y:S02]  /*16440*/  F2FP.F16.F32.PACK_AB R3, RZ, R3 ;  /* 0x00000003ff03723e */ /* 0x000fe400000000ff */
[----:B------:R-:W-:Y:S01]  /*16450*/  ISETP.GT.AND P1, PT, R0, 0x68, P2 ;  /* 0x000000680000780c */ /* 0x000fe20001724270 */
[----:B------:R-:W-:Y:S01]  /*16460*/  @P0 STG.E.U16 desc[UR36][R4.64+0xd0], R14 ;  /* 0x0000d00e04000986 */ /* 0x000fe2000c101524 */
[----:B0-----:R-:W-:Y:S01]  /*16470*/  PRMT R11, R3, 0x7610, R11 ;  /* 0x00007610030b7816 */ /* 0x001fe2000000000b */
[----:B------:R-:W-:Y:S01]  /*16480*/  FMUL R3, R219, R2 ;  /* 0x00000002db037220 */ /* 0x000fe20000400000 */
[----:B------:R-:W-:Y:S01]  /*16490*/  F2FP.F16.F32.PACK_AB R10, RZ, R8 ;  /* 0x00000008ff0a723e */ /* 0x000fe200000000ff */
[----:B------:R-:W-:Y:S01]  /*164a0*/  FMUL R8, R220, R2 ;  /* 0x00000002dc087220 */ /* 0x000fe20000400000 */
[C---:B------:R-:W-:Y:S01]  /*164b0*/  ISETP.GT.AND P0, PT, R0.reuse, 0x69, P2 ;  /* 0x000000690000780c */ /* 0x040fe20001704270 */
[----:B------:R0:W-:Y:S01]  /*164c0*/  @P4 STG.E.U16 desc[UR36][R4.64+0xd2], R9 ;  /* 0x0000d20904004986 */ /* 0x0001e2000c101524 */
[----:B------:R-:W-:-:S02]  /*164d0*/  ISETP.GT.AND P5, PT, R0, 0x70, P3 ;  /* 0x000000700000780c */ /* 0x000fc40001fa4270 */
[----:B------:R-:W-:-:S04]  /*164e0*/  F2FP.F16.F32.PACK_AB R8, RZ, R8 ;  /* 0x00000008ff08723e */ /* 0x000fc800000000ff */
[----:B-1----:R-:W-:Y:S02]  /*164f0*/  PRMT R12, R8, 0x7610, R12 ;  /* 0x00007610080c7816 */ /* 0x002fe4000000000c */
[----:B0-----:R-:W-:Y:S01]  /*16500*/  F2FP.F16.F32.PACK_AB R9, RZ, R3 ;  /* 0x00000003ff09723e */ /* 0x001fe200000000ff */
[-C--:B------:R-:W-:Y:S01]  /*16510*/  FMUL R3, R218, R2.reuse ;  /* 0x00000002da037220 */ /* 0x080fe20000400000 */
[----:B------:R-:W-:Y:S01]  /*16520*/  FMUL R8, R217, R2 ;  /* 0x00000002d9087220 */ /* 0x000fe20000400000 */
[----:B------:R0:W-:Y:S03]  /*16530*/  @P1 STG.E.U16 desc[UR36][R6.64+0xd0], R10 ;  /* 0x0000d00a06001986 */ /* 0x0001e6000c101524 */
[----:B------:R-:W-:Y:S01]  /*16540*/  F2FP.F16.F32.PACK_AB R3, RZ, R3 ;  /* 0x00000003ff03723e */ /* 0x000fe200000000ff */
[----:B------:R1:W-:Y:S01]  /*16550*/  @P0 STG.E.U16 desc[UR36][R6.64+0xd2], R11 ;  /* 0x0000d20b06000986 */ /* 0x0003e2000c101524 */
[----:B------:R-:W-:-:S02]  /*16560*/  ISETP.GT.AND P1, PT, R0, 0x70, P2 ;  /* 0x000000700000780c */ /* 0x000fc40001724270 */
[----:B------:R-:W-:Y:S01]  /*16570*/  F2FP.F16.F32.PACK_AB R8, RZ, R8 ;  /* 0x00000008ff08723e */ /* 0x000fe200000000ff */
[----:B------:R2:W-:Y:S01]  /*16580*/  @P5 STG.E.U16 desc[UR36][R4.64+0xe0], R12 ;  /* 0x0000e00c04005986 */ /* 0x0005e2000c101524 */
[----:B0-----:R-:W-:Y:S01]  /*16590*/  PRMT R10, R9, 0x7610, R10 ;  /* 0x00007610090a7816 */ /* 0x001fe2000000000a */
[-C--:B------:R-:W-:Y:S01]  /*165a0*/  FMUL R9, R216, R2.reuse ;  /* 0x00000002d8097220 */ /* 0x080fe20000400000 */
[----:B-1----:R-:W-:Y:S01]  /*165b0*/  PRMT R11, R3, 0x7610, R11 ;  /* 0x00007610030b7816 */ /* 0x002fe2000000000b */
[----:B------:R-:W-:-:S03]  /*165c0*/  FMUL R3, R215, R2 ;  /* 0x00000002d7037220 */ /* 0x000fc60000400000 */
[----:B------:R-:W-:Y:S02]  /*165d0*/  F2FP.F16.F32.PACK_AB R9, RZ, R9 ;  /* 0x00000009ff09723e */ /* 0x000fe400000000ff */
[----:B--2---:R-:W-:Y:S02]  /*165e0*/  PRMT R12, R8, 0x7610, R12 ;  /* 0x00007610080c7816 */ /* 0x004fe4000000000c */
[----:B------:R-:W-:Y:S01]  /*165f0*/  F2FP.F16.F32.PACK_AB R8, RZ, R3 ;  /* 0x00000003ff08723e */ /* 0x000fe200000000ff */
[----:B------:R-:W-:Y:S01]  /*16600*/  FMUL R3, R214, R2 ;  /* 0x00000002d6037220 */ /* 0x000fe20000400000 */
[C---:B------:R-:W-:Y:S02]  /*16610*/  ISETP.GT.AND P4, PT, R0.reuse, 0x71, P2 ;  /* 0x000000710000780c */ /* 0x040fe40001784270 */
[----:B------:R-:W-:Y:S01]  /*16620*/  ISETP.GT.AND P5, PT, R0, 0x78, P3 ;  /* 0x000000780000780c */ /* 0x000fe20001fa4270 */
[----:B------:R0:W-:Y:S01]  /*16630*/  @P6 STG.E.U16 desc[UR36][R4.64+0xe2], R10 ;  /* 0x0000e20a04006986 */ /* 0x0001e2000c101524 */
[----:B------:R-:W-:-:S02]  /*16640*/  PRMT R13, R9, 0x7610, R13 ;  /* 0x00007610090d7816 */ /* 0x000fc4000000000d */
[----:B------:R-:W-:Y:S01]  /*16650*/  F2FP.F16.F32.PACK_AB R9, RZ, R3 ;  /* 0x00000003ff09723e */ /* 0x000fe200000000ff */
[----:B------:R1:W-:Y:S01]  /*16660*/  @P1 STG.E.U16 desc[UR36][R6.64+0xe0], R11 ;  /* 0x0000e00b06001986 */ /* 0x0003e2000c101524 */
[----:B------:R-:W-:Y:S01]  /*16670*/  ISETP.GT.AND P0, PT, R0, 0x79, P3 ;  /* 0x000000790000780c */ /* 0x000fe20001f04270 */
[-C--:B------:R-:W-:Y:S01]  /*16680*/  FMUL R3, R212, R2.reuse ;  /* 0x00000002d4037220 */ /* 0x080fe20000400000 */
[----:B------:R-:W-:Y:S02]  /*16690*/  ISETP.GT.AND P1, PT, R0, 0x78, P2 ;  /* 0x000000780000780c */ /* 0x000fe40001724270 */
[----:B------:R-:W-:Y:S01]  /*166a0*/  PRMT R14, R8, 0x7610, R14 ;  /* 0x00007610080e7816 */ /* 0x000fe2000000000e */
[----:B------:R-:W-:Y:S01]  /*166b0*/  FMUL R8, R213, R2 ;  /* 0x00000002d5087220 */ /* 0x000fe20000400000 */
[----:B------:R-:W-:Y:S01]  /*166c0*/  F2FP.F16.F32.PACK_AB R3, RZ, R3 ;  /* 0x00000003ff03723e */ /* 0x000fe200000000ff */
[----:B------:R2:W-:Y:S01]  /*166d0*/  @P4 STG.E.U16 desc[UR36][R6.64+0xe2], R12 ;  /* 0x0000e20c06004986 */ /* 0x0005e2000c101524 */
[----:B------:R-:W-:-:S02]  /*166e0*/  ISETP.GT.AND P4, PT, R0, 0x79, P2 ;  /* 0x000000790000780c */ /* 0x000fc40001784270 */
[----:B0-----:R-:W-:Y:S01]  /*166f0*/  F2FP.F16.F32.PACK_AB R10, RZ, R8 ;  /* 0x00000008ff0a723e */ /* 0x001fe200000000ff */
[----:B------:R-:W-:Y:S01]  /*16700*/  @P5 STG.E.U16 desc[UR36][R4.64+0xf0], R13 ;  /* 0x0000f00d04005986 */ /* 0x000fe2000c101524 */
[----:B-1----:R-:W-:Y:S01]  /*16710*/  PRMT R11, R3, 0x7610, R11 ;  /* 0x00007610030b7816 */ /* 0x002fe2000000000b */
[-C--:B------:R-:W-:Y:S01]  /*16720*/  FMUL R3, R210, R2.reuse ;  /* 0x00000002d2037220 */ /* 0x080fe20000400000 */
[----:B------:R-:W-:Y:S01]  /*16730*/  FMUL R8, R211, R2 ;  /* 0x00000002d3087220 */ /* 0x000fe20000400000 */
[C---:B------:R-:W-:Y:S01]  /*16740*/  ISETP.GT.AND P5, PT, R0.reuse, 0x80, P3 ;  /* 0x000000800000780c */ /* 0x040fe20001fa4270 */
[----:B------:R-:W-:Y:S01]  /*16750*/  @P0 STG.E.U16 desc[UR36][R4.64+0xf2], R14 ;  /* 0x0000f20e04000986 */ /* 0x000fe2000c101524 */
[----:B------:R-:W-:-:S03]  /*16760*/  ISETP.GT.AND P6, PT, R0, 0x81, P3 ;  /* 0x000000810000780c */ /* 0x000fc60001fc4270 */
[----:B------:R0:W-:Y:S01]  /*16770*/  @P1 STG.E.U16 desc[UR36][R6.64+0xf0], R9 ;  /* 0x0000f00906001986 */ /* 0x0001e2000c101524 */
[----:B------:R-:W-:-:S04]  /*16780*/  F2FP.F16.F32.PACK_AB R8, RZ, R8 ;  /* 0x00000008ff08723e */ /* 0x000fc800000000ff */
[----:B--2---:R-:W-:Y:S01]  /*16790*/  PRMT R12, R8, 0x7610, R12 ;  /* 0x00007610080c7816 */ /* 0x004fe2000000000c */
[-C--:B------:R-:W-:Y:S01]  /*167a0*/  FMUL R8, R208, R2.reuse ;  /* 0x00000002d0087220 */ /* 0x080fe20000400000 */
[----:B0-----:R-:W-:Y:S01]  /*167b0*/  F2FP.F16.F32.PACK_AB R9, RZ, R3 ;  /* 0x00000003ff09723e */ /* 0x001fe200000000ff */
[----:B------:R-:W-:Y:S01]  /*167c0*/  FMUL R3, R209, R2 ;  /* 0x00000002d1037220 */ /* 0x000fe20000400000 */
[----:B------:R0:W-:Y:S01]  /*167d0*/  @P4 STG.E.U16 desc[UR36][R6.64+0xf2], R10 ;  /* 0x0000f20a06004986 */ /* 0x0001e2000c101524 */
[----:B------:R-:W-:-:S03]  /*167e0*/  ISETP.GT.AND P0, PT, R0, 0x80, P2 ;  /* 0x000000800000780c */ /* 0x000fc60001704270 */
[----:B------:R-:W-:Y:S01]  /*167f0*/  F2FP.F16.F32.PACK_AB R3, RZ, R3 ;  /* 0x00000003ff03723e */ /* 0x000fe200000000ff */
[----:B------:R1:W-:Y:S01]  /*16800*/  @P5 STG.E.U16 desc[UR36][R4.64+0x100], R11 ;  /* 0x0001000b04005986 */ /* 0x0003e2000c101524 */
[----:B------:R-:W-:Y:S02]  /*16810*/  ISETP.GT.AND P1, PT, R0, 0x81, P2 ;  /* 0x000000810000780c */ /* 0x000fe40001724270 */
[----:B------:R-:W-:Y:S01]  /*16820*/  F2FP.F16.F32.PACK_AB R8, RZ, R8 ;  /* 0x00000008ff08723e */ /* 0x000fe200000000ff */
[----:B------:R2:W-:Y:S01]  /*16830*/  @P6 STG.E.U16 desc[UR36][R4.64+0x102], R12 ;  /* 0x0001020c04006986 */ /* 0x0005e2000c101524 */
[----:B0-----:R-:W-:Y:S01]  /*16840*/  PRMT R10, R9, 0x7610, R10 ;  /* 0x00007610090a7816 */ /* 0x001fe2000000000a */
[-C--:B------:R-:W-:Y:S01]  /*16850*/  FMUL R9, R207, R2.reuse ;  /* 0x00000002cf097220 */ /* 0x080fe20000400000 */
[----:B-1----:R-:W-:Y:S01]  /*16860*/  PRMT R11, R3, 0x7610, R11 ;  /* 0x00007610030b7816 */ /* 0x002fe2000000000b */
[----:B------:R-:W-:Y:S01]  /*16870*/  FMUL R3, R206, R2 ;  /* 0x00000002ce037220 */ /* 0x000fe20000400000 */
[----:B------:R-:W-:-:S02]  /*16880*/  ISETP.GT.AND P4, PT, R0, 0x88, P3 ;  /* 0x000000880000780c */ /* 0x000fc40001f84270 */
[----:B--2---:R-:W-:Y:S02]  /*16890*/  PRMT R12, R8, 0x7610, R12 ;  /* 0x00007610080c7816 */ /* 0x004fe4000000000c */
[----:B------:R-:W-:Y:S01]  /*168a0*/  F2FP.F16.F32.PACK_AB R8, RZ, R3 ;  /* 0x00000003ff08723e */ /* 0x000fe200000000ff */
[-C--:B------:R-:W-:Y:S01]  /*168b0*/  FMUL R3, R205, R2.reuse ;  /* 0x00000002cd037220 */ /* 0x080fe20000400000 */
[----:B------:R-:W-:Y:S02]  /*168c0*/  F2FP.F16.F32.PACK_AB R9, RZ, R9 ;  /* 0x00000009ff09723e */ /* 0x000fe400000000ff */
[C---:B------:R-:W-:Y:S01]  /*168d0*/  ISETP.GT.AND P5, PT, R0.reuse, 0x89, P3 ;  /* 0x000000890000780c */ /* 0x040fe20001fa4270 */
[----:B------:R0:W-:Y:S01]  /*168e0*/  @P0 STG.E.U16 desc[UR36][R6.64+0x100], R10 ;  /* 0x0001000a06000986 */ /* 0x0001e2000c101524 */
[----:B------:R-:W-:Y:S02]  /*168f0*/  PRMT R13, R9, 0x7610, R13 ;  /* 0x00007610090d7816 */ /* 0x000fe4000000000d */
[----:B------:R-:W-:Y:S01]  /*16900*/  F2FP.F16.F32.PACK_AB R9, RZ, R3 ;  /* 0x00000003ff09723e */ /* 0x000fe200000000ff */
[----:B------:R1:W-:Y:S01]  /*16910*/  @P1 STG.E.U16 desc[UR36][R6.64+0x102], R11 ;  /* 0x0001020b06001986 */ /* 0x0003e2000c101524 */
[C---:B------:R-:W-:Y:S01]  /*16920*/  ISETP.GT.AND P0, PT, R0.reuse, 0x88, P2 ;  /* 0x000000880000780c */ /* 0x040fe20001704270 */
[----:B------:R-:W-:Y:S01]  /*16930*/  FMUL R3, R203, R2 ;  /* 0x00000002cb037220 */ /* 0x000fe20000400000 */
[----:B------:R-:W-:-:S02]  /*16940*/  ISETP.GT.AND P1, PT, R0, 0x89, P2 ;  /* 0x000000890000780c */ /* 0x000fc40001724270 */
[----:B------:R-:W-:Y:S01]  /*16950*/  PRMT R14, R8, 0x7610, R14 ;  /* 0x00007610080e7816 */ /* 0x000fe2000000000e */
[----:B------:R-:W-:Y:S01]  /*16960*/  FMUL R8, R204, R2 ;  /* 0x00000002cc087220 */ /* 0x000fe20000400000 */
[----:B------:R-:W-:Y:S01]  /*16970*/  F2FP.F16.F32.PACK_AB R3, RZ, R3 ;  /* 0x00000003ff03723e */ /* 0x000fe200000000ff */
[----:B------:R2:W-:Y:S01]  /*16980*/  @P4 STG.E.U16 desc[UR36][R4.64+0x110], R12 ;  /* 0x0001100c04004986 */ /* 0x0005e2000c101524 */
[----:B------:R-:W-:Y:S02]  /*16990*/  ISETP.GT.AND P4, PT, R0, 0x90, P3 ;  /* 0x000000900000780c */ /* 0x000fe40001f84270 */
        /* <DEDUP_REMOVED lines=9> */
[----:B------:R-:W-:Y:S02]  /*16a30*/  F2FP.F16.F32.PACK_AB R8, RZ, R8 ;  /* 0x00000008ff08723e */ /* 0x000fe400000000ff */
[----:B------:R-:W-:Y:S01]  /*16a40*/  ISETP.GT.AND P1, PT, R0, 0x91, P2 ;  /* 0x000000910000780c */ /* 0x000fe20001724270 */
[----:B------:R1:W-:Y:S01]  /*16a50*/  @P4 STG.E.U16 desc[UR36][R4.64+0x120], R10 ;  /* 0x0001200a04004986 */ /* 0x0003e2000c101524 */
[----:B--2---:R-:W-:Y:S01]  /*16a60*/  PRMT R12, R8, 0x7610, R12 ;  /* 0x00007610080c7816 */ /* 0x004fe2000000000c */
[-C--:B------:R-:W-:Y:S01]  /*16a70*/  FMUL R8, R199, R2.reuse ;  /* 0x00000002c7087220 */ /* 0x080fe20000400000 */
[----:B0-----:R-:W-:Y:S01]  /*16a80*/  F2FP.F16.F32.PACK_AB R9, RZ, R3 ;  /* 0x00000003ff09723e */ /* 0x001fe200000000ff */
[----:B------:R-:W-:Y:S01]  /*16a90*/  FMUL R3, R200, R2 ;  /* 0x00000002c8037220 */ /* 0x000fe20000400000 */
[----:B------:R-:W-:Y:S01]  /*16aa0*/  ISETP.GT.AND P4, PT, R0, 0x98, P3 ;  /* 0x000000980000780c */ /* 0x000fe20001f84270 */
[----:B------:R0:W-:Y:S03]  /*16ab0*/  @P5 STG.E.U16 desc[UR36][R4.64+0x122], R11 ;  /* 0x0001220b04005986 */ /* 0x0001e6000c101524 */
[----:B------:R-:W-:-:S02]  /*16ac0*/  F2FP.F16.F32.PACK_AB R3, RZ, R3 ;  /* 0x00000003ff03723e */ /* 0x000fc400000000ff */
[----:B-1----:R-:W-:Y:S01]  /*16ad0*/  PRMT R10, R9, 0x7610, R10 ;  /* 0x00007610090a7816 */ /* 0x002fe2000000000a */
[----:B------:R-:W-:Y:S01]  /*16ae0*/  FMUL R9, R198, R2 ;  /* 0x00000002c6097220 */ /* 0x000fe20000400000 */
[----:B------:R-:W-:Y:S01]  /*16af0*/  F2FP.F16.F32.PACK_AB R8, RZ, R8 ;  /* 0x00000008ff08723e */ /* 0x000fe200000000ff */
[----:B------:R1:W-:Y:S01]  /*16b00*/  @P0 STG.E.U16 desc[UR36][R6.64+0x120], R12 ;  /* 0x0001200c06000986 */ /* 0x0003e2000c101524 */
[----:B0-----:R-:W-:Y:S01]  /*16b10*/  PRMT R11, R3, 0x7610, R11 ;  /* 0x00007610030b7816 */ /* 0x001fe2000000000b */
[----:B------:R-:W-:Y:S01]  /*16b20*/  FMUL R3, R197, R2 ;  /* 0x00000002c5037220 */ /* 0x000fe20000400000 */
[C---:B------:R-:W-:Y:S01]  /*16b30*/  ISETP.GT.AND P5, PT, R0.reuse, 0x99, P3 ;  /* 0x000000990000780c */ /* 0x040fe20001fa4270 */
[----:B------:R0:W-:Y:S01]  /*16b40*/  @P1 STG.E.U16 desc[UR36][R6.64+0x122], R10 ;  /* 0x0001220a06001986 */ /* 0x0001e2000c101524 */
[----:B------:R-:W-:Y:S02]  /*16b50*/  ISETP.GT.AND P1, PT, R0, 0x98, P2 ;  /* 0x000000980000780c */ /* 0x000fe40001724270 */
[----:B------:R-:W-:-:S02]  /*16b60*/  F2FP.F16.F32.PACK_AB R9, RZ, R9 ;  /* 0x00000009ff09723e */ /* 0x000fc400000000ff */
[----:B-1----:R-:W-:Y:S02]  /*16b70*/  PRMT R12, R8, 0x7610, R12 ;  /* 0x00007610080c7816 */ /* 0x002fe4000000000c */
[----:B------:R-:W-:Y:S01]  /*16b80*/  F2FP.F16.F32.PACK_AB R8, RZ, R3 ;  /* 0x00000003ff08723e */ /* 0x000fe200000000ff */
[-C--:B------:R-:W-:Y:S01]  /*16b90*/  FMUL R3, R196, R2.reuse ;  /* 0x00000002c4037220 */ /* 0x080fe20000400000 */
[C---:B------:R-:W-:Y:S01]  /*16ba0*/  ISETP.GT.AND P0, PT, R0.reuse, 0x99, P2 ;  /* 0x000000990000780c */ /* 0x040fe20001704270 */
[----:B------:R1:W-:Y:S01]  /*16bb0*/  @P4 STG.E.U16 desc[UR36][R4.64+0x130], R11 ;  /* 0x0001300b04004986 */ /* 0x0003e2000c101524 */
[----:B------:R-:W-:Y:S02]  /*16bc0*/  ISETP.GT.AND P4, PT, R0, 0xa0, P3 ;  /* 0x000000a00000780c */ /* 0x000fe40001f84270 */
[----:B------:R-:W-:Y:S02]  /*16bd0*/  PRMT R13, R9, 0x7610, R13 ;  /* 0x00007610090d7816 */ /* 0x000fe4000000000d */
        /* <DEDUP_REMOVED lines=68> */
[----:B------:R-:W-:Y:S02]  /*17020*/  ISETP.GT.AND P1, PT, R0, 0xb8, P2 ;  /* 0x000000b80000780c */ /* 0x000fe40001724270 */
[----:B------:R-:W-:Y:S02]  /*17030*/  F2FP.F16.F32.PACK_AB R8, RZ, R8 ;  /* 0x00000008ff08723e */ /* 0x000fe400000000ff */
[----:B0-----:R-:W-:Y:S01]  /*17040*/  PRMT R10, R9, 0x7610, R10 ;  /* 0x00007610090a7816 */ /* 0x001fe2000000000a */
[-C--:B------:R-:W-:Y:S01]  /*17050*/  FMUL R9, R180, R2.reuse ;  /* 0x00000002b4097220 */ /* 0x080fe20000400000 */
[----:B-1----:R-:W-:Y:S01]  /*17060*/  PRMT R11, R3, 0x7610, R11 ;  /* 0x00007610030b7816 */ /* 0x002fe2000000000b */
[----:B------:R-:W-:Y:S01]  /*17070*/  FMUL R3, R179, R2 ;  /* 0x00000002b3037220 */ /* 0x000fe20000400000 */
[----:B------:R0:W-:Y:S02]  /*17080*/  @P5 STG.E.U16 desc[UR36][R4.64+0x170], R12 ;  /* 0x0001700c04005986 */ /* 0x0001e4000c101524 */
[----:B------:R-:W-:-:S02]  /*17090*/  F2FP.F16.F32.PACK_AB R9, RZ, R9 ;  /* 0x00000009ff09723e */ /* 0x000fc400000000ff */
[C---:B------:R-:W-:Y:S02]  /*170a0*/  ISETP.GT.AND P4, PT, R0.reuse, 0xb9, P2 ;  /* 0x000000b90000780c */ /* 0x040fe40001784270 */
[----:B------:R-:W-:Y:S02]  /*170b0*/  ISETP.GT.AND P5, PT, R0, 0xc0, P3 ;  /* 0x000000c00000780c */ /* 0x000fe40001fa4270 */
[----:B0-----:R-:W-:Y:S02]  /*170c0*/  PRMT R12, R8, 0x7610, R12 ;  /* 0x00007610080c7816 */ /* 0x001fe4000000000c */
[----:B------:R-:W-:Y:S01]  /*170d0*/  F2FP.F16.F32.PACK_AB R8, RZ, R3 ;  /* 0x00000003ff08723e */ /* 0x000fe200000000ff */
[----:B------:R-:W-:Y:S01]  /*170e0*/  FMUL R3, R178, R2 ;  /* 0x00000002b2037220 */ /* 0x000fe20000400000 */
[----:B------:R-:W-:Y:S01]  /*170f0*/  PRMT R13, R9, 0x7610, R13 ;  /* 0x00007610090d7816 */ /* 0x000fe2000000000d */
[----:B------:R0:W-:Y:S01]  /*17100*/  @P6 STG.E.U16 desc[UR36][R4.64+0x172], R10 ;  /* 0x0001720a04006986 */ /* 0x0001e2000c101524 */
[----:B------:R-:W-:-:S02]  /*17110*/  ISETP.GT.AND P0, PT, R0, 0xc1, P3 ;  /* 0x000000c10000780c */ /* 0x000fc40001f04270 */
[----:B------:R-:W-:Y:S01]  /*17120*/  F2FP.F16.F32.PACK_AB R9, RZ, R3 ;  /* 0x00000003ff09723e */ /* 0x000fe200000000ff */
[----:B------:R1:W-:Y:S01]  /*17130*/  @P1 STG.E.U16 desc[UR36][R6.64+0x170], R11 ;  /* 0x0001700b06001986 */ /* 0x0003e2000c101524 */
[-C--:B------:R-:W-:Y:S01]  /*17140*/  FMUL R3, R176, R2.reuse ;  /* 0x00000002b0037220 */ /* 0x080fe20000400000 */
[----:B------:R-:W-:Y:S02]  /*17150*/  ISETP.GT.AND P1, PT, R0, 0xc0, P2 ;  /* 0x000000c00000780c */ /* 0x000fe40001724270 */
        /* <DEDUP_REMOVED lines=40> */
[C---:B------:R-:W-:Y:S01]  /*173e0*/  ISETP.GT.AND P0, PT, R0.reuse, 0xd0, P2 ;  /* 0x000000d00000780c */ /* 0x040fe20001704270 */
        /* <DEDUP_REMOVED lines=11> */
[----:B------:R-:W-:Y:S01]  /*174a0*/  ISETP.GT.AND P5, PT, R0, 0xd9, P3 ;  /* 0x000000d90000780c */ /* 0x000fe20001fa4270 */
[----:B------:R-:W-:Y:S01]  /*174b0*/  FMUL R8, R166, R2 ;  /* 0x00000002a6087220 */ /* 0x000fe20000400000 */
[----:B------:R-:W-:Y:S01]  /*174c0*/  @P0 STG.E.U16 desc[UR36][R6.64+0x1a0], R14 ;  /* 0x0001a00e06000986 */ /* 0x000fe2000c101524 */
[----:B------:R-:W-:-:S03]  /*174d0*/  ISETP.GT.AND P0, PT, R0, 0xd8, P2 ;  /* 0x000000d80000780c */ /* 0x000fc60001704270 */
[----:B------:R0:W-:Y:S01]  /*174e0*/  @P1 STG.E.U16 desc[UR36][R6.64+0x1a2], R9 ;  /* 0x0001a20906001986 */ /* 0x0001e2000c101524 */
[----:B------:R-:W-:Y:S02]  /*174f0*/  F2FP.F16.F32.PACK_AB R8, RZ, R8 ;  /* 0x00000008ff08723e */ /* 0x000fe400000000ff */
[----:B------:R-:W-:Y:S02]  /*17500*/  ISETP.GT.AND P1, PT, R0, 0xd9, P2 ;  /* 0x000000d90000780c */ /* 0x000fe40001724270 */
        /* <DEDUP_REMOVED lines=16> */
[----:B------:R1:W-:Y:S01]  /*17610*/  @P1 STG.E.U16 desc[UR36][R6.64+0x1b2], R10 ;  /* 0x0001b20a06001986 */ /* 0x0003e2000c101524 */
[----:B------:R-:W-:Y:S02]  /*17620*/  ISETP.GT.AND P1, PT, R0, 0xe0, P2 ;  /* 0x000000e00000780c */ /* 0x000fe40001724270 */
[----:B0-----:R-:W-:Y:S02]  /*17630*/  PRMT R12, R8, 0x7610, R12 ;  /* 0x00007610080c7816 */ /* 0x001fe4000000000c */
[----:B------:R-:W-:Y:S01]  /*17640*/  F2FP.F16.F32.PACK_AB R8, RZ, R3 ;  /* 0x00000003ff08723e */ /* 0x000fe200000000ff */
[-C--:B------:R-:W-:Y:S01]  /*17650*/  FMUL R3, R160, R2.reuse ;  /* 0x00000002a0037220 */ /* 0x080fe20000400000 */
[----:B------:R-:W-:Y:S01]  /*17660*/  ISETP.GT.AND P0, PT, R0, 0xe1, P2 ;  /* 0x000000e10000780c */ /* 0x000fe20001704270 */
[----:B------:R0:W-:Y:S01]  /*17670*/  @P4 STG.E.U16 desc[UR36][R4.64+0x1c0], R11 ;  /* 0x0001c00b04004986 */ /* 0x0001e2000c101524 */
[----:B-1----:R-:W-:Y:S02]  /*17680*/  PRMT R10, R9, 0x7610, R10 ;  /* 0x00007610090a7816 */ /* 0x002fe4000000000a */
[----:B------:R-:W-:Y:S01]  /*17690*/  PRMT R13, R8, 0x7610, R13 ;  /* 0x00007610080d7816 */ /* 0x000fe2000000000d */
[----:B------:R-:W-:Y:S01]  /*176a0*/  @P5 STG.E.U16 desc[UR36][R4.64+0x1c2], R12 ;  /* 0x0001c20c04005986 */ /* 0x000fe2000c101524 */
[----:B------:R-:W-:Y:S01]  /*176b0*/  FMUL R8, R159, R2 ;  /* 0x000000029f087220 */ /* 0x000fe20000400000 */
[----:B------:R-:W-:-:S02]  /*176c0*/  ISETP.GT.AND P4, PT, R0, 0xe8, P3 ;  /* 0x000000e80000780c */ /* 0x000fc40001f84270 */
[----:B------:R-:W-:Y:S01]  /*176d0*/  F2FP.F16.F32.PACK_AB R9, RZ, R3 ;  /* 0x00000003ff09723e */ /* 0x000fe200000000ff */
[----:B------:R-:W-:Y:S01]  /*176e0*/  FMUL R3, R158, R2 ;  /* 0x000000029e037220 */ /* 0x000fe20000400000 */
[C---:B------:R-:W-:Y:S02]  /*176f0*/  ISETP.GT.AND P5, PT, R0.reuse, 0xe9, P3 ;  /* 0x000000e90000780c */ /* 0x040fe40001fa4270 */
[----:B------:R-:W-:Y:S02]  /*17700*/  ISETP.GT.AND P6, PT, R0, 0xe8, P2 ;  /* 0x000000e80000780c */ /* 0x000fe400017c4270 */
[----:B------:R-:W-:Y:S01]  /*17710*/  F2FP.F16.F32.PACK_AB R8, RZ, R8 ;  /* 0x00000008ff08723e */ /* 0x000fe200000000ff */
[----:B------:R1:W-:Y:S01]  /*17720*/  @P1 STG.E.U16 desc[UR36][R6.64+0x1c0], R10 ;  /* 0x0001c00a06001986 */ /* 0x0003e2000c101524 */
[----:B------:R-:W-:Y:S02]  /*17730*/  F2FP.F16.F32.PACK_AB R3, RZ, R3 ;  /* 0x00000003ff03723e */ /* 0x000fe400000000ff */
[----:B0-----:R-:W-:-:S02]  /*17740*/  PRMT R11, R8, 0x7610, R11 ;  /* 0x00007610080b7816 */ /* 0x001fc4000000000b */
[----:B------:R-:W-:Y:S01]  /*17750*/  PRMT R18, R3, 0x7610, R18 ;  /* 0x0000761003127816 */ /* 0x000fe20000000012 */
[----:B------:R0:W-:Y:S01]  /*17760*/  @P0 STG.E.U16 desc[UR36][R6.64+0x1c2], R13 ;  /* 0x0001c20d06000986 */ /* 0x0001e2000c101524 */
[----:B-1----:R-:W-:Y:S01]  /*17770*/  PRMT R10, R9, 0x7610, R10 ;  /* 0x00007610090a7816 */ /* 0x002fe2000000000a */
[----:B------:R-:W-:-:S04]  /*17780*/  FMUL R3, R157, R2 ;  /* 0x000000029d037220 */ /* 0x000fc80000400000 */
[----:B------:R-:W-:Y:S01]  /*17790*/  @P4 STG.E.U16 desc[UR36][R4.64+0x1d0], R10 ;  /* 0x0001d00a04004986 */ /* 0x000fe2000c101524 */
[----:B------:R-:W-:-:S03]  /*177a0*/  ISETP.GT.AND P4, PT, R0, 0xe9, P2 ;  /* 0x000000e90000780c */ /* 0x000fc60001784270 */
[----:B------:R1:W-:Y:S01]  /*177b0*/  @P5 STG.E.U16 desc[UR36][R4.64+0x1d2], R11 ;  /* 0x0001d20b04005986 */ /* 0x0003e2000c101524 */
[----:B------:R-:W-:-:S03]  /*177c0*/  ISETP.GT.AND P5, PT, R0, 0xf0, P3 ;  /* 0x000000f00000780c */ /* 0x000fc60001fa4270 */
[----:B------:R-:W-:Y:S01]  /*177d0*/  @P6 STG.E.U16 desc[UR36][R6.64+0x1d0], R18 ;  /* 0x0001d01206006986 */ /* 0x000fe2000c101524 */
[----:B------:R-:W-:Y:S01]  /*177e0*/  ISETP.GT.AND P6, PT, R0, 0xf1, P3 ;  /* 0x000000f10000780c */ /* 0x000fe20001fc4270 */
[-C--:B------:R-:W-:Y:S01]  /*177f0*/  FMUL R8, R156, R2.reuse ;  /* 0x000000029c087220 */ /* 0x080fe20000400000 */
[----:B------:R-:W-:Y:S01]  /*17800*/  FMUL R9, R155, R2 ;  /* 0x000000029b097220 */ /* 0x000fe20000400000 */
[----:B0-----:R-:W-:-:S03]  /*17810*/  F2FP.F16.F32.PACK_AB R13, RZ, R3 ;  /* 0x00000003ff0d723e */ /* 0x001fc600000000ff */
[----:B------:R-:W-:Y:S02]  /*17820*/  F2FP.F16.F32.PACK_AB R14, RZ, R8 ;  /* 0x00000008ff0e723e */ /* 0x000fe400000000ff */
[----:B------:R-:W-:Y:S01]  /*17830*/  F2FP.F16.F32.PACK_AB R15, RZ, R9 ;  /* 0x00000009ff0f723e */ /* 0x000fe200000000ff */
[----:B------:R-:W-:Y:S01]  /*17840*/  @P4 STG.E.U16 desc[UR36][R6.64+0x1d2], R13 ;  /* 0x0001d20d06004986 */ /* 0x000fe2000c101524 */
[----:B------:R-:W-:-:S03]  /*17850*/  ISETP.GT.AND P4, PT, R0, 0xf1, P2 ;  /* 0x000000f10000780c */ /* 0x000fc60001784270 */
[----:B------:R-:W-:Y:S04]  /*17860*/  @P5 STG.E.U16 desc[UR36][R4.64+0x1e0], R14 ;  /* 0x0001e00e04005986 */ /* 0x000fe8000c101524 */
[----:B------:R-:W-:Y:S01]  /*17870*/  @P6 STG.E.U16 desc[UR36][R4.64+0x1e2], R15 ;  /* 0x0001e20f04006986 */ /* 0x000fe2000c101524 */
[----:B------:R-:W-:Y:S01]  /*17880*/  ISETP.GT.AND P6, PT, R0, 0xf0, P2 ;  /* 0x000000f00000780c */ /* 0x000fe200017c4270 */
[-C--:B-1----:R-:W-:Y:S01]  /*17890*/  FMUL R11, R154, R2.reuse ;  /* 0x000000029a0b7220 */ /* 0x082fe20000400000 */
[----:B------:R-:W-:-:S04]  /*178a0*/  FMUL R12, R23, R2 ;  /* 0x00000002170c7220 */ /* 0x000fc80000400000 */
[----:B------:R-:W-:Y:S02]  /*178b0*/  F2FP.F16.F32.PACK_AB R11, RZ, R11 ;  /* 0x0000000bff0b723e */ /* 0x000fe400000000ff */
[----:B------:R-:W-:Y:S02]  /*178c0*/  F2FP.F16.F32.PACK_AB R12, RZ, R12 ;  /* 0x0000000cff0c723e */ /* 0x000fe400000000ff */
[C---:B------:R-:W-:Y:S02]  /*178d0*/  ISETP.GT.AND P5, PT, R0.reuse, 0xf8, P3 ;  /* 0x000000f80000780c */ /* 0x040fe40001fa4270 */
[----:B------:R-:W-:Y:S01]  /*178e0*/  ISETP.GT.AND P3, PT, R0, 0xf9, P3 ;  /* 0x000000f90000780c */ /* 0x000fe20001f64270 */
[----:B------:R-:W-:Y:S01]  /*178f0*/  @P6 STG.E.U16 desc[UR36][R6.64+0x1e0], R11 ;  /* 0x0001e00b06006986 */ /* 0x000fe2000c101524 */
[----:B------:R-:W-:-:S03]  /*17900*/  FMUL R10, R22, R2 ;  /* 0x00000002160a7220 */ /* 0x000fc60000400000 */
[----:B------:R0:W-:Y:S01]  /*17910*/  @P4 STG.E.U16 desc[UR36][R6.64+0x1e2], R12 ;  /* 0x0001e20c06004986 */ /* 0x0001e2000c101524 */
[----:B------:R-:W-:Y:S01]  /*17920*/  ISETP.GT.AND P4, PT, R0, 0xf8, P2 ;  /* 0x000000f80000780c */ /* 0x000fe20001784270 */
[-C--:B------:R-:W-:Y:S01]  /*17930*/  FMUL R9, R21, R2.reuse ;  /* 0x0000000215097220 */ /* 0x080fe20000400000 */
[-C--:B------:R-:W-:Y:S01]  /*17940*/  FMUL R8, R19, R2.reuse ;  /* 0x0000000213087220 */ /* 0x080fe20000400000 */
[----:B------:R-:W-:Y:S01]  /*17950*/  FMUL R3, R20, R2 ;  /* 0x0000000214037220 */ /* 0x000fe20000400000 */
[----:B------:R-:W-:Y:S02]  /*17960*/  F2FP.F16.F32.PACK_AB R10, RZ, R10 ;  /* 0x0000000aff0a723e */ /* 0x000fe400000000ff */
[----:B------:R-:W-:Y:S02]  /*17970*/  ISETP.GT.AND P2, PT, R0, 0xf9, P2 ;  /* 0x000000f90000780c */ /* 0x000fe40001744270 */
[----:B------:R-:W-:Y:S02]  /*17980*/  F2FP.F16.F32.PACK_AB R9, RZ, R9 ;  /* 0x00000009ff09723e */ /* 0x000fe400000000ff */
[----:B------:R-:W-:-:S02]  /*17990*/  F2FP.F16.F32.PACK_AB R8, RZ, R8 ;  /* 0x00000008ff08723e */ /* 0x000fc400000000ff */
[----:B------:R-:W-:Y:S01]  /*179a0*/  F2FP.F16.F32.PACK_AB R3, RZ, R3 ;  /* 0x00000003ff03723e */ /* 0x000fe200000000ff */
[----:B------:R-:W-:Y:S01]  /*179b0*/  @P5 STG.E.U16 desc[UR36][R4.64+0x1f0], R10 ;  /* 0x0001f00a04005986 */ /* 0x000fe2000c101524 */
[----:B0-----:R-:W-:Y:S01]  /*179c0*/  PRMT R12, R8, 0x7610, R12 ;  /* 0x00007610080c7816 */ /* 0x001fe2000000000c */
[----:B------:R-:W-:Y:S01]  /*179d0*/  @P4 IMAD.MOV.U32 R8, RZ, RZ, R6 ;  /* 0x000000ffff084224 */ /* 0x000fe200078e0006 */
[----:B------:R-:W-:Y:S01]  /*179e0*/  PRMT R11, R3, 0x7610, R11 ;  /* 0x00007610030b7816 */ /* 0x000fe2000000000b */
[----:B------:R0:W-:Y:S01]  /*179f0*/  @P3 STG.E.U16 desc[UR36][R4.64+0x1f2], R9 ;  /* 0x0001f20904003986 */ /* 0x0001e2000c101524 */
[----:B------:R-:W-:Y:S01]  /*17a00*/  USHF.L.U32 UR12, UR8, 0x8, URZ ;  /* 0x00000008080c7899 */ /* 0x000fe2000800063f */
[----:B------:R-:W-:Y:S01]  /*17a10*/  ISETP.GT.AND P1, PT, R153, 0x80, PT ;  /* 0x000000809900780c */ /* 0x000fe20003f24270 */
[----:B------:R-:W-:Y:S01]  /*17a20*/  USHF.L.U64.HI UR11, UR8, 0x8, UR9 ;  /* 0x00000008080b7899 */ /* 0x000fe20008010209 */
[----:B0-----:R-:W-:-:S03]  /*17a30*/  @P4 MOV R9, R7 ;  /* 0x0000000700094202 */ /* 0x001fc60000000f00 */
[----:B------:R-:W-:Y:S02]  /*17a40*/  IMAD.U32 R3, RZ, RZ, UR12 ;  /* 0x0000000cff037e24 */ /* 0x000fe4000f8e00ff */
[----:B------:R0:W-:Y:S01]  /*17a50*/  @P4 STG.E.U16 desc[UR36][R8.64+0x1f0], R11 ;  /* 0x0001f00b08004986 */ /* 0x0001e2000c101524 */
[C---:B------:R-:W-:Y:S02]  /*17a60*/  ISETP.GT.AND P3, PT, R0.reuse, RZ, P1 ;  /* 0x000000ff0000720c */ /* 0x040fe40000f64270 */
[----:B------:R-:W-:Y:S01]  /*17a70*/  ISETP.GT.AND P4, PT, R0, 0x1, P1 ;  /* 0x000000010000780c */ /* 0x000fe20000f84270 */
[-C--:B------:R-:W-:Y:S01]  /*17a80*/  FMUL R24, R24, R2.reuse ;  /* 0x0000000218187220 */ /* 0x080fe20000400000 */
[----:B------:R-:W-:Y:S01]  /*17a90*/  FMUL R25, R25, R2 ;  /* 0x0000000219197220 */ /* 0x000fe20000400000 */
[----:B0-----:R-:W-:Y:S01]  /*17aa0*/  @P2 IMAD.MOV.U32 R8, RZ, RZ, R6 ;  /* 0x000000ffff082224 */ /* 0x001fe200078e0006 */
[----:B------:R-:W-:Y:S01]  /*17ab0*/  @P2 MOV R9, R7 ;  /* 0x0000000700092202 */ /* 0x000fe20000000f00 */
[----:B------:R-:W-:-:S04]  /*17ac0*/  IMAD.U32 R7, RZ, RZ, UR11 ;  /* 0x0000000bff077e24 */ /* 0x000fc8000f8e00ff */
[----:B------:R0:W-:Y:S01]  /*17ad0*/  @P2 STG.E.U16 desc[UR36][R8.64+0x1f2], R12 ;  /* 0x0001f20c08002986 */ /* 0x0001e2000c101524 */
[C---:B------:R-:W-:Y:S02]  /*17ae0*/  IADD3 R6, P2, P6, R4.reuse, UR5, R3 ;  /* 0x0000000504067c10 */ /* 0x040fe4000fe5e003 */
[----:B------:R-:W-:Y:S02]  /*17af0*/  IADD3 R4, P5, R4, UR12, RZ ;  /* 0x0000000c04047c10 */ /* 0x000fe4000ffbe0ff */
[----:B------:R-:W-:Y:S02]  /*17b00*/  IADD3.X R7, R5, UR4, R7, P2, P6 ;  /* 0x0000000405077c10 */ /* 0x000fe400097ec407 */
[----:B------:R-:W-:Y:S02]  /*17b10*/  ISETP.GT.AND P0, PT, R153, 0x88, PT ;  /* 0x000000889900780c */ /* 0x000fe40003f04270 */
[----:B------:R-:W-:Y:S02]  /*17b20*/  F2FP.F16.F32.PACK_AB R24, RZ, R24 ;  /* 0x00000018ff18723e */ /* 0x000fe400000000ff */
[----:B------:R-:W-:-:S02]  /*17b30*/  IADD3.X R5, R5, UR11, RZ, P5, !PT ;  /* 0x0000000b05057c10 */ /* 0x000fc4000affe4ff */
[----:B------:R-:W-:Y:S02]  /*17b40*/  F2FP.F16.F32.PACK_AB R25, RZ, R25 ;  /* 0x00000019ff19723e */ /* 0x000fe400000000ff */
[C---:B------:R-:W-:Y:S01]  /*17b50*/  ISETP.GT.AND P2, PT, R0.reuse, RZ, P0 ;  /* 0x000000ff0000720c */ /* 0x040fe20000744270 */
[----:B------:R-:W-:Y:S01]  /*17b60*/  @P3 STG.E.U16 desc[UR36][R4.64], R24 ;  /* 0x0000001804003986 */ /* 0x000fe2000c101524 */
[----:B------:R-:W-:Y:S01]  /*17b70*/  ISETP.GT.AND P3, PT, R0, 0x1, P0 ;  /* 0x000000010000780c */ /* 0x000fe20000764270 */
[-C--:B------:R-:W-:Y:S02]  /*17b80*/  FMUL R26, R26, R2.reuse ;  /* 0x000000021a1a7220 */ /* 0x080fe40000400000 */
[----:B------:R-:W-:Y:S01]  /*17b90*/  @P4 STG.E.U16 desc[UR36][R4.64+0x2], R25 ;  /* 0x0000021904004986 */ /* 0x000fe2000c101524 */
[----:B------:R-:W-:Y:S01]  /*17ba0*/  ISETP.GT.AND P4, PT, R0, 0x8, P1 ;  /* 0x000000080000780c */ /* 0x000fe20000f84270 */
[-C--:B------:R-:W-:Y:S01]  /*17bb0*/  FMUL R27, R27, R2.reuse ;  /* 0x000000021b1b7220 */ /* 0x080fe20000400000 */
[----:B0-----:R-:W-:Y:S01]  /*17bc0*/  IADD3 R8, P5, R4, UR5, RZ ;  /* 0x0000000504087c10 */ /* 0x001fe2000ffbe0ff */
[----:B------:R-:W-:Y:S01]  /*17bd0*/  FMUL R28, R28, R2 ;  /* 0x000000021c1c7220 */ /* 0x000fe20000400000 */
[----:B------:R-:W-:-:S02]  /*17be0*/  F2FP.F16.F32.PACK_AB R26, RZ, R26 ;  /* 0x0000001aff1a723e */ /* 0x000fc400000000ff */
[----:B------:R-:W-:Y:S02]  /*17bf0*/  IADD3.X R9, R5, UR4, RZ, P5, !PT ;  /* 0x0000000405097c10 */ /* 0x000fe4000affe4ff */
[----:B------:R-:W-:Y:S02]  /*17c00*/  F2FP.F16.F32.PACK_AB R27, RZ, R27 ;  /* 0x0000001bff1b723e */ /* 0x000fe400000000ff */
[----:B------:R-:W-:Y:S01]  /*17c10*/  F2FP.F16.F32.PACK_AB R28, RZ, R28 ;  /* 0x0000001cff1c723e */ /* 0x000fe200000000ff */
[----:B------:R-:W-:Y:S01]  /*17c20*/  @P2 STG.E.U16 desc[UR36][R8.64], R26 ;  /* 0x0000001a08002986 */ /* 0x000fe2000c101524 */
[C---:B------:R-:W-:Y:S02]  /*17c30*/  ISETP.GT.AND P5, PT, R0.reuse, 0x9, P1 ;  /* 0x000000090000780c */ /* 0x040fe40000fa4270 */
[C---:B------:R-:W-:Y:S01]  /*17c40*/  ISETP.GT.AND P2, PT, R0.reuse, 0x8, P0 ;  /* 0x000000080000780c */ /* 0x040fe20000744270 */
[----:B------:R-:W-:Y:S01]  /*17c50*/  @P3 STG.E.U16 desc[UR36][R8.64+0x2], R27 ;  /* 0x0000021b08003986 */ /* 0x000fe2000c101524 */
[-C--:B------:R-:W-:Y:S01]  /*17c60*/  FMUL R29, R29, R2.reuse ;  /* 0x000000021d1d7220 */ /* 0x080fe20000400000 */
[----:B------:R-:W-:Y:S01]  /*17c70*/  ISETP.GT.AND P3, PT, R0, 0x9, P0 ;  /* 0x000000090000780c */ /* 0x000fe20000764270 */
[-C--:B------:R-:W-:Y:S01]  /*17c80*/  FMUL R30, R30, R2.reuse ;  /* 0x000000021e1e7220 */ /* 0x080fe20000400000 */
[----:B------:R-:W-:Y:S01]  /*17c90*/  @P4 STG.E.U16 desc[UR36][R4.64+0x10], R28 ;  /* 0x0000101c04004986 */ /* 0x000fe2000c101524 */
[----:B------:R-:W-:Y:S01]  /*17ca0*/  ISETP.GT.AND P4, PT, R0, 0x10, P1 ;  /* 0x000000100000780c */ /* 0x000fe20000f84270 */
[-C--:B------:R-:W-:Y:S01]  /*17cb0*/  FMUL R31, R31, R2.reuse ;  /* 0x000000021f1f7220 */ /* 0x080fe20000400000 */
[----:B------:R-:W-:Y:S01]  /*17cc0*/  IADD3 R10, P6, R4, UR5, RZ ;  /* 0x00000005040a7c10 */ /* 0x000fe2000ffde0ff */
[----:B------:R-:W-:Y:S01]  /*17cd0*/  FMUL R32, R32, R2 ;  /* 0x0000000220207220 */ /* 0x000fe20000400000 */
[----:B------:R-:W-:-:S02]  /*17ce0*/  F2FP.F16.F32.PACK_AB R29, RZ, R29 ;  /* 0x0000001dff1d723e */ /* 0x000fc400000000ff */
[----:B------:R-:W-:Y:S02]  /*17cf0*/  F2FP.F16.F32.PACK_AB R30, RZ, R30 ;  /* 0x0000001eff1e723e */ /* 0x000fe400000000ff */
[----:B------:R-:W-:Y:S02]  /*17d00*/  IADD3.X R11, R5, UR4, RZ, P6, !PT ;  /* 0x00000004050b7c10 */ /* 0x000fe4000b7fe4ff */
[----:B------:R-:W-:Y:S01]  /*17d10*/  F2FP.F16.F32.PACK_AB R31, RZ, R31 ;  /* 0x0000001fff1f723e */ /* 0x000fe200000000ff */
[----:B------:R-:W-:Y:S01]  /*17d20*/  @P5 STG.E.U16 desc[UR36][R4.64+0x12], R29 ;  /* 0x0000121d04005986 */ /* 0x000fe2000c101524 */
[----:B------:R-:W-:Y:S02]  /*17d30*/  F2FP.F16.F32.PACK_AB R32, RZ, R32 ;  /* 0x00000020ff20723e */ /* 0x000fe400000000ff */
[C---:B------:R-:W-:Y:S01]  /*17d40*/  ISETP.GT.AND P5, PT, R0.reuse, 0x11, P1 ;  /* 0x000000110000780c */ /* 0x040fe20000fa4270 */
[----:B------:R-:W-:Y:S01]  /*17d50*/  @P2 STG.E.U16 desc[UR36][R10.64+0x10], R30 ;  /* 0x0000101e0a002986 */ /* 0x000fe2000c101524 */
[----:B------:R-:W-:Y:S01]  /*17d60*/  ISETP.GT.AND P2, PT, R0, 0x10, P0 ;  /* 0x000000100000780c */ /* 0x000fe20000744270 */
[----:B------:R-:W-:-:S02]  /*17d70*/  FMUL R33, R33, R2 ;  /* 0x0000000221217220 */ /* 0x000fc40000400000 */
[----:B------:R-:W-:Y:S01]  /*17d80*/  @P3 STG.E.U16 desc[UR36][R6.64+0x12], R31 ;  /* 0x0000121f06003986 */ /* 0x000fe2000c101524 */
[----:B------:R-:W-:Y:S01]  /*17d90*/  ISETP.GT.AND P3, PT, R0, 0x11, P0 ;  /* 0x000000110000780c */ /* 0x000fe20000764270 */
[-C--:B------:R-:W-:Y:S02]  /*17da0*/  FMUL R34, R34, R2.reuse ;  /* 0x0000000222227220 */ /* 0x080fe40000400000 */
[----:B------:R-:W-:Y:S01]  /*17db0*/  @P4 STG.E.U16 desc[UR36][R4.64+0x20], R32 ;  /* 0x0000202004004986 */ /* 0x000fe2000c101524 */
[----:B------:R-:W-:Y:S01]  /*17dc0*/  ISETP.GT.AND P4, PT, R0, 0x18, P1 ;  /* 0x000000180000780c */ /* 0x000fe20000f84270 */
[-C--:B------:R-:W-:Y:S01]  /*17dd0*/  FMUL R35, R35, R2.reuse ;  /* 0x0000000223237220 */ /* 0x080fe20000400000 */
[----:B------:R-:W-:Y:S01]  /*17de0*/  FMUL R36, R36, R2 ;  /* 0x0000000224247220 */ /* 0x000fe20000400000 */
[----:B------:R-:W-:Y:S02]  /*17df0*/  F2FP.F16.F32.PACK_AB R33, RZ, R33 ;  /* 0x00000021ff21723e */ /* 0x000fe400000000ff */
[----:B------:R-:W-:-:S02]  /*17e00*/  F2FP.F16.F32.PACK_AB R34, RZ, R34 ;  /* 0x00000022ff22723e */ /* 0x000fc400000000ff */
[----:B------:R-:W-:Y:S01]  /*17e10*/  F2FP.F16.F32.PACK_AB R35, RZ, R35 ;  /* 0x00000023ff23723e */ /* 0x000fe200000000ff */
[----:B------:R-:W-:Y:S01]  /*17e20*/  @P5 STG.E.U16 desc[UR36][R4.64+0x22], R33 ;  /* 0x0000222104005986 */ /* 0x000fe2000c101524 */
[----:B------:R-:W-:Y:S02]  /*17e30*/  F2FP.F16.F32.PACK_AB R36, RZ, R36 ;  /* 0x00000024ff24723e */ /* 0x000fe400000000ff */
[C---:B------:R-:W-:Y:S01]  /*17e40*/  ISETP.GT.AND P5, PT, R0.reuse, 0x19, P1 ;  /* 0x000000190000780c */ /* 0x040fe20000fa4270 */
[----:B------:R-:W-:Y:S01]  /*17e50*/  @P2 STG.E.U16 desc[UR36][R6.64+0x20], R34 ;  /* 0x0000202206002986 */ /* 0x000fe2000c101524 */
[C---:B------:R-:W-:Y:S01]  /*17e60*/  ISETP.GT.AND P2, PT, R0.reuse, 0x18, P0 ;  /* 0x000000180000780c */ /* 0x040fe20000744270 */
[-C--:B------:R-:W-:Y:S02]  /*17e70*/  FMUL R37, R37, R2.reuse ;  /* 0x0000000225257220 */ /* 0x080fe40000400000 */
[----:B------:R-:W-:Y:S01]  /*17e80*/  @P3 STG.E.U16 desc[UR36][R6.64+0x22], R35 ;  /* 0x0000222306003986 */ /* 0x000fe2000c101524 */
[----:B------:R-:W-:Y:S01]  /*17e90*/  ISETP.GT.AND P3, PT, R0, 0x19, P0 ;  /* 0x000000190000780c */ /* 0x000fe20000764270 */
[----:B------:R-:W-:-:S02]  /*17ea0*/  FMUL R38, R38, R2 ;  /* 0x0000000226267220 */ /* 0x000fc40000400000 */
[----:B------:R-:W-:Y:S01]  /*17eb0*/  @P4 STG.E.U16 desc[UR36][R4.64+0x30], R36 ;  /* 0x0000302404004986 */ /* 0x000fe2000c101524 */
[----:B------:R-:W-:Y:S01]  /*17ec0*/  ISETP.GT.AND P4, PT, R0, 0x20, P1 ;  /* 0x000000200000780c */ /* 0x000fe20000f84270 */
[-C--:B------:R-:W-:Y:S01]  /*17ed0*/  FMUL R39, R39, R2.reuse ;  /* 0x0000000227277220 */ /* 0x080fe20000400000 */
[----:B------:R-:W-:Y:S01]  /*17ee0*/  FMUL R40, R40, R2 ;  /* 0x0000000228287220 */ /* 0x000fe20000400000 */
[----:B------:R-:W-:Y:S02]  /*17ef0*/  F2FP.F16.F32.PACK_AB R37, RZ, R37 ;  /* 0x00000025ff25723e */ /* 0x000fe400000000ff */
[----:B------:R-:W-:Y:S02]  /*17f00*/  F2FP.F16.F32.PACK_AB R38, RZ, R38 ;  /* 0x00000026ff26723e */ /* 0x000fe400000000ff */
[----:B------:R-:W-:Y:S01]  /*17f10*/  F2FP.F16.F32.PACK_AB R39, RZ, R39 ;  /* 0x00000027ff27723e */ /* 0x000fe200000000ff */
[----:B------:R-:W-:Y:S01]  /*17f20*/  @P5 STG.E.U16 desc[UR36][R4.64+0x32], R37 ;  /* 0x0000322504005986 */ /* 0x000fe2000c101524 */
[----:B------:R-:W-:-:S02]  /*17f30*/  F2FP.F16.F32.PACK_AB R40, RZ, R40 ;  /* 0x00000028ff28723e */ /* 0x000fc400000000ff */
[C---:B------:R-:W-:Y:S01]  /*17f40*/  ISETP.GT.AND P5, PT, R0.reuse, 0x21, P1 ;  /* 0x000000210000780c */ /* 0x040fe20000fa4270 */
[----:B------:R-:W-:Y:S01]  /*17f50*/  @P2 STG.E.U16 desc[UR36][R6.64+0x30], R38 ;  /* 0x0000302606002986 */ /* 0x000fe2000c101524 */
[C---:B------:R-:W-:Y:S01]  /*17f60*/  ISETP.GT.AND P2, PT, R0.reuse, 0x20, P0 ;  /* 0x000000200000780c */ /* 0x040fe20000744270 */
[-C--:B------:R-:W-:Y:S02]  /*17f70*/  FMUL R41, R41, R2.reuse ;  /* 0x0000000229297220 */ /* 0x080fe40000400000 */
[----:B------:R-:W-:Y:S01]  /*17f80*/  @P3 STG.E.U16 desc[UR36][R6.64+0x32], R39 ;  /* 0x0000322706003986 */ /* 0x000fe2000c101524 */
[----:B------:R-:W-:Y:S01]  /*17f90*/  ISETP.GT.AND P3, PT, R0, 0x21, P0 ;  /* 0x000000210000780c */ /* 0x000fe20000764270 */
[-C--:B------:R-:W-:Y:S02]  /*17fa0*/  FMUL R42, R42, R2.reuse ;  /* 0x000000022a2a7220 */ /* 0x080fe40000400000 */
[----:B------:R-:W-:Y:S01]  /*17fb0*/  @P4 STG.E.U16 desc[UR36][R4.64+0x40], R40 ;  /* 0x0000402804004986 */ /* 0x000fe2000c101524 */
[----:B------:R-:W-:Y:S01]  /*17fc0*/  ISETP.GT.AND P4, PT, R0, 0x28, P1 ;  /* 0x000000280000780c */ /* 0x000fe20000f84270 */
[-C--:B------:R-:W-:Y:S01]  /*17fd0*/  FMUL R43, R43, R2.reuse ;  /* 0x000000022b2b7220 */ /* 0x080fe20000400000 */
[----:B------:R-:W-:Y:S01]  /*17fe0*/  FMUL R44, R44, R2 ;  /* 0x000000022c2c7220 */ /* 0x000fe20000400000 */
[----:B------:R-:W-:-:S02]  /*17ff0*/  F2FP.F16.F32.PACK_AB R41, RZ, R41 ;  /* 0x00000029ff29723e */ /* 0x000fc400000000ff */
[----:B------:R-:W-:Y:S02]  /*18000*/  F2FP.F16.F32.PACK_AB R42, RZ, R42 ;  /* 0x0000002aff2a723e */ /* 0x000fe400000000ff */
        /* <DEDUP_REMOVED lines=357> */
[----:B------:R-:W-:Y:S01]  /*19660*/  ISETP.GT.AND P2, PT, R0, 0xd8, P0 ;  /* 0x000000d80000780c */ /* 0x000fe20000744270 */
[-C--:B------:R-:W-:Y:S02]  /*19670*/  FMUL R133, R133, R2.reuse ;  /* 0x0000000285857220 */ /* 0x080fe40000400000 */
[----:B------:R-:W-:Y:S01]  /*19680*/  @P3 STG.E.U16 desc[UR36][R6.64+0x1a2], R131 ;  /* 0x0001a28306003986 */ /* 0x000fe2000c101524 */
[----:B------:R-:W-:-:S03]  /*19690*/  FMUL R134, R134, R2 ;  /* 0x0000000286867220 */ /* 0x000fc60000400000 */
[----:B------:R-:W-:Y:S01]  /*196a0*/  @P4 STG.E.U16 desc[UR36][R4.64+0x1b0], R132 ;  /* 0x0001b08404004986 */ /* 0x000fe2000c101524 */
[C---:B------:R-:W-:Y:S01]  /*196b0*/  ISETP.GT.AND P4, PT, R0.reuse, 0xd9, P0 ;  /* 0x000000d90000780c */ /* 0x040fe20000784270 */
[----:B------:R-:W-:Y:S01]  /*196c0*/  FMUL R135, R135, R2 ;  /* 0x0000000287877220 */ /* 0x000fe20000400000 */
[----:B------:R-:W-:Y:S02]  /*196d0*/  F2FP.F16.F32.PACK_AB R133, RZ, R133 ;  /* 0x00000085ff85723e */ /* 0x000fe400000000ff */
[----:B------:R-:W-:Y:S02]  /*196e0*/  F2FP.F16.F32.PACK_AB R134, RZ, R134 ;  /* 0x00000086ff86723e */ /* 0x000fe400000000ff */
[----:B------:R-:W-:Y:S01]  /*196f0*/  F2FP.F16.F32.PACK_AB R135, RZ, R135 ;  /* 0x00000087ff87723e */ /* 0x000fe200000000ff */
[----:B------:R-:W-:Y:S01]  /*19700*/  @P5 STG.E.U16 desc[UR36][R4.64+0x1b2], R133 ;  /* 0x0001b28504005986 */ /* 0x000fe2000c101524 */
[----:B------:R-:W-:-:S03]  /*19710*/  ISETP.GT.AND P5, PT, R0, 0xe0, P1 ;  /* 0x000000e00000780c */ /* 0x000fc60000fa4270 */
[----:B------:R-:W-:Y:S01]  /*19720*/  @P2 STG.E.U16 desc[UR36][R6.64+0x1b0], R134 ;  /* 0x0001b08606002986 */ /* 0x000fe2000c101524 */
[----:B------:R-:W-:Y:S01]  /*19730*/  ISETP.GT.AND P2, PT, R0, 0xe1, P1 ;  /* 0x000000e10000780c */ /* 0x000fe20000f44270 */
[-C--:B------:R-:W-:Y:S01]  /*19740*/  FMUL R136, R136, R2.reuse ;  /* 0x0000000288887220 */ /* 0x080fe20000400000 */
[C---:B------:R-:W-:Y:S01]  /*19750*/  ISETP.GT.AND P3, PT, R0.reuse, 0xe0, P0 ;  /* 0x000000e00000780c */ /* 0x040fe20000764270 */
[----:B------:R-:W-:Y:S01]  /*19760*/  @P4 STG.E.U16 desc[UR36][R6.64+0x1b2], R135 ;  /* 0x0001b28706004986 */ /* 0x000fe2000c101524 */
[-C--:B------:R-:W-:Y:S01]  /*19770*/  FMUL R137, R137, R2.reuse ;  /* 0x0000000289897220 */ /* 0x080fe20000400000 */
[----:B------:R-:W-:Y:S01]  /*19780*/  ISETP.GT.AND P4, PT, R0, 0xe1, P0 ;  /* 0x000000e10000780c */ /* 0x000fe20000784270 */
[-C--:B------:R-:W-:Y:S01]  /*19790*/  FMUL R138, R138, R2.reuse ;  /* 0x000000028a8a7220 */ /* 0x080fe20000400000 */
[----:B------:R-:W-:Y:S01]  /*197a0*/  FMUL R139, R139, R2 ;  /* 0x000000028b8b7220 */ /* 0x000fe20000400000 */
[----:B------:R-:W-:Y:S02]  /*197b0*/  F2FP.F16.F32.PACK_AB R136, RZ, R136 ;  /* 0x00000088ff88723e */ /* 0x000fe400000000ff */
[----:B------:R-:W-:-:S02]  /*197c0*/  F2FP.F16.F32.PACK_AB R137, RZ, R137 ;  /* 0x00000089ff89723e */ /* 0x000fc400000000ff */
[----:B------:R-:W-:Y:S02]  /*197d0*/  F2FP.F16.F32.PACK_AB R138, RZ, R138 ;  /* 0x0000008aff8a723e */ /* 0x000fe400000000ff */
[----:B------:R-:W-:Y:S01]  /*197e0*/  F2FP.F16.F32.PACK_AB R139, RZ, R139 ;  /* 0x0000008bff8b723e */ /* 0x000fe200000000ff */
[----:B------:R-:W-:Y:S01]  /*197f0*/  @P5 STG.E.U16 desc[UR36][R4.64+0x1c0], R136 ;  /* 0x0001c08804005986 */ /* 0x000fe2000c101524 */
[----:B------:R-:W-:-:S03]  /*19800*/  ISETP.GT.AND P5, PT, R0, 0xe9, P1 ;  /* 0x000000e90000780c */ /* 0x000fc60000fa4270 */
[----:B------:R-:W-:Y:S01]  /*19810*/  @P2 STG.E.U16 desc[UR36][R4.64+0x1c2], R137 ;  /* 0x0001c28904002986 */ /* 0x000fe2000c101524 */
[C---:B------:R-:W-:Y:S02]  /*19820*/  ISETP.GT.AND P2, PT, R0.reuse, 0xe8, P1 ;  /* 0x000000e80000780c */ /* 0x040fe40000f44270 */
[C---:B------:R-:W-:Y:S01]  /*19830*/  ISETP.GT.AND P6, PT, R0.reuse, 0xe8, P0 ;  /* 0x000000e80000780c */ /* 0x040fe200007c4270 */
[----:B------:R-:W-:Y:S01]  /*19840*/  @P3 STG.E.U16 desc[UR36][R6.64+0x1c0], R138 ;  /* 0x0001c08a06003986 */ /* 0x000fe2000c101524 */
[----:B------:R-:W-:Y:S01]  /*19850*/  ISETP.GT.AND P3, PT, R0, 0xe9, P0 ;  /* 0x000000e90000780c */ /* 0x000fe20000764270 */
[-C--:B------:R-:W-:Y:S01]  /*19860*/  FMUL R140, R140, R2.reuse ;  /* 0x000000028c8c7220 */ /* 0x080fe20000400000 */
[-C--:B------:R-:W-:Y:S01]  /*19870*/  FMUL R141, R141, R2.reuse ;  /* 0x000000028d8d7220 */ /* 0x080fe20000400000 */
[----:B------:R-:W-:Y:S01]  /*19880*/  @P4 STG.E.U16 desc[UR36][R6.64+0x1c2], R139 ;  /* 0x0001c28b06004986 */ /* 0x000fe2000c101524 */
[----:B------:R-:W-:Y:S01]  /*19890*/  ISETP.GT.AND P4, PT, R0, 0xf0, P1 ;  /* 0x000000f00000780c */ /* 0x000fe20000f84270 */
[-C--:B------:R-:W-:Y:S01]  /*198a0*/  FMUL R142, R142, R2.reuse ;  /* 0x000000028e8e7220 */ /* 0x080fe20000400000 */
[-C--:B------:R-:W-:Y:S01]  /*198b0*/  FMUL R143, R143, R2.reuse ;  /* 0x000000028f8f7220 */ /* 0x080fe20000400000 */
[----:B------:R-:W-:Y:S01]  /*198c0*/  FMUL R144, R144, R2 ;  /* 0x0000000290907220 */ /* 0x000fe20000400000 */
[----:B------:R-:W-:-:S02]  /*198d0*/  F2FP.F16.F32.PACK_AB R140, RZ, R140 ;  /* 0x0000008cff8c723e */ /* 0x000fc400000000ff */
[----:B------:R-:W-:Y:S02]  /*198e0*/  F2FP.F16.F32.PACK_AB R141, RZ, R141 ;  /* 0x0000008dff8d723e */ /* 0x000fe400000000ff */
[----:B------:R-:W-:Y:S02]  /*198f0*/  F2FP.F16.F32.PACK_AB R142, RZ, R142 ;  /* 0x0000008eff8e723e */ /* 0x000fe400000000ff */
[----:B------:R-:W-:Y:S02]  /*19900*/  F2FP.F16.F32.PACK_AB R143, RZ, R143 ;  /* 0x0000008fff8f723e */ /* 0x000fe400000000ff */
[----:B------:R-:W-:Y:S01]  /*19910*/  F2FP.F16.F32.PACK_AB R144, RZ, R144 ;  /* 0x00000090ff90723e */ /* 0x000fe200000000ff */
[----:B------:R-:W-:Y:S01]  /*19920*/  @P2 STG.E.U16 desc[UR36][R4.64+0x1d0], R140 ;  /* 0x0001d08c04002986 */ /* 0x000fe2000c101524 */
[----:B------:R-:W-:-:S03]  /*19930*/  ISETP.GT.AND P2, PT, R0, 0xf1, P1 ;  /* 0x000000f10000780c */ /* 0x000fc60000f44270 */
[----:B------:R-:W-:Y:S01]  /*19940*/  @P5 STG.E.U16 desc[UR36][R4.64+0x1d2], R141 ;  /* 0x0001d28d04005986 */ /* 0x000fe2000c101524 */
[----:B------:R-:W-:-:S03]  /*19950*/  ISETP.GT.AND P5, PT, R0, 0xf0, P0 ;  /* 0x000000f00000780c */ /* 0x000fc600007a4270 */
[----:B------:R-:W-:Y:S01]  /*19960*/  @P6 STG.E.U16 desc[UR36][R6.64+0x1d0], R142 ;  /* 0x0001d08e06006986 */ /* 0x000fe2000c101524 */
[----:B------:R-:W-:-:S03]  /*19970*/  FMUL R145, R145, R2 ;  /* 0x0000000291917220 */ /* 0x000fc60000400000 */
[----:B------:R-:W-:Y:S01]  /*19980*/  @P3 STG.E.U16 desc[UR36][R6.64+0x1d2], R143 ;  /* 0x0001d28f06003986 */ /* 0x000fe2000c101524 */
[----:B------:R-:W-:-:S03]  /*19990*/  ISETP.GT.AND P3, PT, R0, 0xf8, P1 ;  /* 0x000000f80000780c */ /* 0x000fc60000f64270 */
[----:B------:R-:W-:Y:S01]  /*199a0*/  @P4 STG.E.U16 desc[UR36][R4.64+0x1e0], R144 ;  /* 0x0001e09004004986 */ /* 0x000fe2000c101524 */
[----:B------:R-:W-:Y:S01]  /*199b0*/  ISETP.GT.AND P4, PT, R0, 0xf1, P0 ;  /* 0x000000f10000780c */ /* 0x000fe20000784270 */
[-C--:B------:R-:W-:Y:S01]  /*199c0*/  FMUL R146, R146, R2.reuse ;  /* 0x0000000292927220 */ /* 0x080fe20000400000 */
[C---:B------:R-:W-:Y:S01]  /*199d0*/  ISETP.GT.AND P1, PT, R0.reuse, 0xf9, P1 ;  /* 0x000000f90000780c */ /* 0x040fe20000f24270 */
[-C--:B------:R-:W-:Y:S01]  /*199e0*/  FMUL R147, R147, R2.reuse ;  /* 0x0000000293937220 */ /* 0x080fe20000400000 */
[----:B------:R-:W-:Y:S01]  /*199f0*/  ISETP.GT.AND P6, PT, R0, 0xf8, P0 ;  /* 0x000000f80000780c */ /* 0x000fe200007c4270 */
[-C--:B------:R-:W-:Y:S01]  /*19a00*/  FMUL R148, R148, R2.reuse ;  /* 0x0000000294947220 */ /* 0x080fe20000400000 */
[----:B------:R-:W-:Y:S01]  /*19a10*/  FMUL R149, R149, R2 ;  /* 0x0000000295957220 */ /* 0x000fe20000400000 */
[----:B------:R-:W-:Y:S02]  /*19a20*/  F2FP.F16.F32.PACK_AB R145, RZ, R145 ;  /* 0x00000091ff91723e */ /* 0x000fe400000000ff */
[----:B------:R-:W-:-:S02]  /*19a30*/  F2FP.F16.F32.PACK_AB R146, RZ, R146 ;  /* 0x00000092ff92723e */ /* 0x000fc400000000ff */
[----:B------:R-:W-:Y:S02]  /*19a40*/  ISETP.GT.AND P0, PT, R0, 0xf9, P0 ;  /* 0x000000f90000780c */ /* 0x000fe40000704270 */
[----:B------:R-:W-:Y:S01]  /*19a50*/  F2FP.F16.F32.PACK_AB R147, RZ, R147 ;  /* 0x00000093ff93723e */ /* 0x000fe200000000ff */
[----:B------:R-:W-:Y:S01]  /*19a60*/  FMUL R150, R150, R2 ;  /* 0x0000000296967220 */ /* 0x000fe20000400000 */
[----:B------:R-:W-:Y:S02]  /*19a70*/  F2FP.F16.F32.PACK_AB R148, RZ, R148 ;  /* 0x00000094ff94723e */ /* 0x000fe400000000ff */
[----:B------:R-:W-:Y:S01]  /*19a80*/  F2FP.F16.F32.PACK_AB R149, RZ, R149 ;  /* 0x00000095ff95723e */ /* 0x000fe200000000ff */
[----:B------:R-:W-:Y:S01]  /*19a90*/  FMUL R151, R151, R2 ;  /* 0x0000000297977220 */ /* 0x000fe20000400000 */
[----:B------:R-:W-:Y:S01]  /*19aa0*/  @P2 STG.E.U16 desc[UR36][R4.64+0x1e2], R145 ;  /* 0x0001e29104002986 */ /* 0x000fe2000c101524 */
[----:B------:R-:W-:-:S03]  /*19ab0*/  F2FP.F16.F32.PACK_AB R150, RZ, R150 ;  /* 0x00000096ff96723e */ /* 0x000fc600000000ff */
[----:B------:R-:W-:Y:S01]  /*19ac0*/  @P5 STG.E.U16 desc[UR36][R6.64+0x1e0], R146 ;  /* 0x0001e09206005986 */ /* 0x000fe2000c101524 */
[----:B------:R-:W-:-:S03]  /*19ad0*/  F2FP.F16.F32.PACK_AB R151, RZ, R151 ;  /* 0x00000097ff97723e */ /* 0x000fc600000000ff */
[----:B------:R-:W-:Y:S04]  /*19ae0*/  @P4 STG.E.U16 desc[UR36][R6.64+0x1e2], R147 ;  /* 0x0001e29306004986 */ /* 0x000fe8000c101524 */
[----:B------:R-:W-:Y:S04]  /*19af0*/  @P3 STG.E.U16 desc[UR36][R4.64+0x1f0], R148 ;  /* 0x0001f09404003986 */ /* 0x000fe8000c101524 */
[----:B------:R0:W-:Y:S02]  /*19b00*/  @P1 STG.E.U16 desc[UR36][R4.64+0x1f2], R149 ;  /* 0x0001f29504001986 */ /* 0x0001e4000c101524 */
[----:B0-----:R-:W-:Y:S01]  /*19b10*/  @P6 IMAD.MOV.U32 R4, RZ, RZ, R6 ;  /* 0x000000ffff046224 */ /* 0x001fe200078e0006 */
[----:B------:R-:W-:-:S05]  /*19b20*/  @P6 MOV R5, R7 ;  /* 0x0000000700056202 */ /* 0x000fca0000000f00 */
[----:B------:R0:W-:Y:S04]  /*19b30*/  @P6 STG.E.U16 desc[UR36][R4.64+0x1f0], R150 ;  /* 0x0001f09604006986 */ /* 0x0001e8000c101524 */
[----:B------:R0:W-:Y:S02]  /*19b40*/  @P0 STG.E.U16 desc[UR36][R6.64+0x1f2], R151 ;  /* 0x0001f29706000986 */ /* 0x0001e4000c101524 */
.L_x_542:
[----:B------:R-:W-:Y:S05]  /*19b50*/  BSYNC B0 ;  /* 0x0000000000007941 */ /* 0x000fea0003800000 */
.L_x_34:
[----:B0-----:R-:W2:Y:S04]  /*19b60*/  LDL.LU R5, [R1+0x200] ;  /* 0x0002000001057983 */ /* 0x001ea80000300800 */
[----:B------:R-:W2:Y:S01]  /*19b70*/  LDL.LU R4, [R1+0x204] ;  /* 0x0002040001047983 */ /* 0x000ea20000300800 */
[----:B------:R-:W-:Y:S01]  /*19b80*/  ULDC UR4, c[0x0][0xc] ;  /* 0x0000030000047ab9 */ /* 0x000fe20000000800 */
[----:B------:R-:W-:Y:S01]  /*19b90*/  ULDC UR5, c[0x0][0x10] ;  /* 0x0000040000057ab9 */ /* 0x000fe20000000800 */
[----:B-----5:R-:W2:Y:S01]  /*19ba0*/  LDC R3, c[0x0][0x14] ;  /* 0x00000500ff037b82 */ /* 0x020ea20000000800 */
[----:B------:R-:W-:Y:S01]  /*19bb0*/  UIMAD.WIDE.U32 UR4, UR4, UR5, URZ ;  /* 0x00000005040472a5 */ /* 0x000fe2000f8e003f */
[----:B----4-:R-:W-:Y:S01]  /*19bc0*/  PRMT R0, RZ, 0x7610, R0 ;  /* 0x00007610ff007816 */ /* 0x010fe20000000000 */
[----:B------:R-:W-:Y:S01]  /*19bd0*/  UMOV UR42, 0xffffffff ;  /* 0xffffffff002a7882 */ /* 0x000fe20000000000 */
[----:B------:R-:W-:-:S03]  /*19be0*/  UMOV UR43, 0xffffffff ;  /* 0xffffffff002b7882 */ /* 0x000fc60000000000 */
[----:B--2---:R-:W-:-:S04]  /*19bf0*/  IMAD.WIDE.U32 R4, R3, UR4, R4 ;  /* 0x0000000403047c25 */ /* 0x004fc8000f8e0004 */
[----:B------:R-:W-:Y:S01]  /*19c00*/  IMAD R3, R3, UR5, RZ ;  /* 0x0000000503037c24 */ /* 0x000fe2000f8e02ff */
[----:B------:R-:W-:Y:S01]  /*19c10*/  ULDC.64 UR4, c[0x0][0x650] ;  /* 0x0001940000047ab9 */ /* 0x000fe20000000a00 */
[----:B------:R-:W-:Y:S01]  /*19c20*/  IMAD.MOV.U32 R7, RZ, RZ, R4 ;  /* 0x000000ffff077224 */ /* 0x000fe200078e0004 */
[----:B------:R-:W-:Y:S01]  /*19c30*/  ISETP.GE.U32.AND P0, PT, R4, UR4, PT ;  /* 0x0000000404007c0c */ /* 0x000fe2000bf06070 */
[----:B------:R-:W-:-:S05]  /*19c40*/  IMAD.IADD R6, R5, 0x1, R3 ;  /* 0x0000000105067824 */ /* 0x000fca00078e0203 */
[----:B------:R0:W-:Y:S01]  /*19c50*/  STL [R1+0x200], R6 ;  /* 0x0002000601007387 */ /* 0x0001e20000100800 */
[----:B------:R-:W-:-:S03]  /*19c60*/  ISETP.GE.U32.AND.EX P0, PT, R6, UR5, PT, P0 ;  /* 0x0000000506007c0c */ /* 0x000fc6000bf06100 */
[----:B------:R0:W-:Y:S10]  /*19c70*/  STL [R1+0x204], R7 ;  /* 0x0002040701007387 */ /* 0x0001f40000100800 */
[----:B0-----:R-:W-:Y:S05]  /*19c80*/  @P0 BRA `(.L_x_543) ;  /* 0x0000000400880947 */ /* 0x001fea0003800000 */
[----:B------:R-:W0:Y:S01]  /*19c90*/  S2UR UR6, SR_CTAID.X ;  /* 0x00000000000679c3 */ /* 0x000e220000002500 */
[----:B------:R-:W-:Y:S01]  /*19ca0*/  ULDC.64 UR12, c[0x0][0x628] ;  /* 0x00018a00000c7ab9 */ /* 0x000fe20000000a00 */
[----:B------:R-:W-:Y:S01]  /*19cb0*/  ULDC UR4, c[0x0][0x150] ;  /* 0x0000540000047ab9 */ /* 0x000fe20000000800 */
[----:B------:R-:W-:Y:S01]  /*19cc0*/  ISETP.NE.U32.AND P0, PT, RZ, UR12, PT ;  /* 0x0000000cff007c0c */ /* 0x000fe2000bf05070 */
[----:B------:R-:W-:Y:S01]  /*19cd0*/  ULDC UR15, c[0x0][0x630] ;  /* 0x00018c00000f7ab9 */ /* 0x000fe20000000800 */
[C---:B------:R-:W-:Y:S01]  /*19ce0*/  R2UR UR16, R7.reuse ;  /* 0x00000000071072ca */ /* 0x040fe200000e0000 */
[----:B------:R-:W-:Y:S01]  /*19cf0*/  ULDC UR19, c[0x0][0x154] ;  /* 0x0000550000137ab9 */ /* 0x000fe20000000800 */
[----:B------:R-:W-:Y:S01]  /*19d00*/  ISETP.NE.AND.EX P0, PT, RZ, UR13, PT, P0 ;  /* 0x0000000dff007c0c */ /* 0x000fe2000bf05300 */
[----:B------:R-:W2:Y:S01]  /*19d10*/  S2UR UR18, SR_CTAID.Y ;  /* 0x00000000001279c3 */ /* 0x000ea20000002600 */
[----:B------:R-:W-:Y:S02]  /*19d20*/  R2UR UR17, R6 ;  /* 0x00000000061172ca */ /* 0x000fe400000e0000 */
[----:B------:R-:W-:-:S02]  /*19d30*/  R2UR UR10, R7 ;  /* 0x00000000070a72ca */ /* 0x000fc400000e0000 */
[----:B------:R-:W-:Y:S02]  /*19d40*/  R2UR UR11, R6 ;  /* 0x00000000060b72ca */ /* 0x000fe400000e0000 */
[----:B0-----:R-:W-:-:S05]  /*19d50*/  I2FP.F32.U32 R0, UR6 ;  /* 0x0000000600007c45 */ /* 0x001fca0008201000 */
[----:B------:R-:W-:-:S04]  /*19d60*/  FMUL R0, R0, UR4 ;  /* 0x0000000400007c20 */ /* 0x000fc80008400000 */
[----:B------:R0:W4:Y:S01]  /*19d70*/  F2I.U32.TRUNC.NTZ R3, R0 ;  /* 0x0000000000037305 */ /* 0x000122000020f000 */
[----:B--2---:R-:W-:Y:S05]  /*19d80*/  @!P0 BRA `(.L_x_544) ;  /* 0x0000000000308947 */ /* 0x004fea0003800000 */
        /* <DEDUP_REMOVED lines=12> */
.L_x_544:
[----:B------:R-:W-:Y:S01]  /*19e50*/  USHF.R.U64 UR43, UR10, UR15, UR11 ;  /* 0x0000000f0a2b7299 */ /* 0x000fe2000800120b */
[----:B0-----:R-:W-:Y:S01]  /*19e60*/  I2FP.F32.U32 R0, UR18 ;  /* 0x0000001200007c45 */ /* 0x001fe20008201000 */
[----:B------:R-:W-:Y:S02]  /*19e70*/  USHF.R.U32.HI UR4, URZ, UR15, UR11 ;  /* 0x0000000f3f047299 */ /* 0x000fe4000801160b */
[----:B------:R-:W-:Y:S02]  /*19e80*/  UIADD3 UR10, UP0, URZ, -UR43, URZ ;  /* 0x8000002b3f0a7290 */ /* 0x000fe4000ff1e03f */
[----:B------:R-:W-:Y:S01]  /*19e90*/  FMUL R0, R0, UR19 ;  /* 0x0000001300007c20 */ /* 0x000fe20008400000 */
[----:B------:R-:W-:Y:S01]  /*19ea0*/  ULDC.64 UR12, c[0x0][0x620] ;  /* 0x00018800000c7ab9 */ /* 0x000fe20000000a00 */
[----:B------:R-:W-:Y:S01]  /*19eb0*/  UIADD3.X UR4, URZ, ~UR4, URZ, UP0, !UPT ;  /* 0x800000043f047290 */ /* 0x000fe200087fe43f */
[----:B------:R-:W-:Y:S01]  /*19ec0*/  UMOV UR8, UR16 ;  /* 0x0000001000087c82 */ /* 0x000fe20008000000 */
[----:B------:R-:W-:-:S02]  /*19ed0*/  UMOV UR9, UR17 ;  /* 0x0000001100097c82 */ /* 0x000fc40008000000 */
[----:B------:R-:W-:Y:S01]  /*19ee0*/  UIMAD UR4, UR4, UR12, URZ ;  /* 0x0000000c040472a4 */ /* 0x000fe2000f8e023f */
[----:B------:R-:W0:Y:S01]  /*19ef0*/  F2I.U32.TRUNC.NTZ R0, R0 ;  /* 0x0000000000007305 */ /* 0x000e22000020f000 */
[----:B------:R-:W-:Y:S01]  /*19f00*/  UIMAD.WIDE.U32 UR8, UR10, UR12, UR8 ;  /* 0x0000000c0a0872a5 */ /* 0x000fe2000f8e0008 */
[----:B----4-:R-:W-:Y:S01]  /*19f10*/  R2UR UR12, R3 ;  /* 0x00000000030c72ca */ /* 0x010fe200000e0000 */
[----:B------:R-:W-:Y:S01]  /*19f20*/  UIMAD UR10, UR10, UR13, UR4 ;  /* 0x0000000d0a0a72a4 */ /* 0x000fe2000f8e0204 */
[----:B------:R-:W-:Y:S01]  /*19f30*/  ULDC UR11, c[0x0][0x618] ;  /* 0x00018600000b7ab9 */ /* 0x000fe20000000800 */
[----:B------:R-:W-:Y:S02]  /*19f40*/  ULDC UR21, c[0x0][0x658] ;  /* 0x0001960000157ab9 */ /* 0x000fe40000000800 */
[----:B------:R-:W-:Y:S01]  /*19f50*/  UIADD3 UR9, UR9, UR10, URZ ;  /* 0x0000000a09097290 */ /* 0x000fe2000fffe03f */
[----:B------:R-:W-:Y:S01]  /*19f60*/  UMOV UR15, 0xffffffff ;  /* 0xffffffff000f7882 */ /* 0x000fe20000000000 */
[----:B------:R-:W-:Y:S01]  /*19f70*/  ULDC.64 UR4, c[0x0][0x640] ;  /* 0x0001900000047ab9 */ /* 0x000fe20000000a00 */
[----:B------:R-:W-:Y:S01]  /*19f80*/  USHF.L.U32 UR15, UR15, UR21, URZ ;  /* 0x000000150f0f7299 */ /* 0x000fe2000800063f */
[----:B------:R-:W-:Y:S01]  /*19f90*/  ISETP.NE.U32.AND P0, PT, RZ, UR4, PT ;  /* 0x00000004ff007c0c */ /* 0x000fe2000bf05070 */
[----:B------:R-:W-:-:S02]  /*19fa0*/  USHF.R.U64 UR16, UR8, UR11, UR9 ;  /* 0x0000000b08107299 */ /* 0x000fc40008001209 */
[----:B------:R-:W-:Y:S01]  /*19fb0*/  USHF.R.U32.HI UR8, URZ, UR11, UR9 ;  /* 0x0000000b3f087299 */ /* 0x000fe20008011609 */
[----:B0-----:R-:W-:Y:S01]  /*19fc0*/  R2UR UR14, R0 ;  /* 0x00000000000e72ca */ /* 0x001fe200000e0000 */
[----:B------:R-:W-:Y:S01]  /*19fd0*/  ULDC UR17, c[0x0][0x608] ;  /* 0x0001820000117ab9 */ /* 0x000fe20000000800 */
[----:B------:R-:W-:Y:S01]  /*19fe0*/  ULOP3.LUT UR41, URZ, UR15, URZ, 0x33, !UPT ;  /* 0x0000000f3f297292 */ /* 0x000fe2000f8e333f */
[----:B------:R-:W-:Y:S01]  /*19ff0*/  ISETP.NE.AND.EX P0, PT, RZ, UR5, PT, P0 ;  /* 0x00000005ff007c0c */ /* 0x000fe2000bf05300 */
[----:B------:R-:W-:Y:S02]  /*1a000*/  USHF.R.U64 UR15, UR16, UR17, UR8 ;  /* 0x00000011100f7299 */ /* 0x000fe40008001208 */
[----:B------:R-:W-:Y:S02]  /*1a010*/  USHF.R.U32.HI UR8, URZ, UR17, UR8 ;  /* 0x000000113f087299 */ /* 0x000fe40008011608 */
[----:B------:R-:W-:Y:S02]  /*1a020*/  UIADD3 UR12, -UR12, URZ, URZ ;  /* 0x0000003f0c0c7290 */ /* 0x000fe4000fffe13f */
[----:B------:R-:W-:Y:S01]  /*1a030*/  USHF.R.U64 UR17, UR15, UR21, UR8 ;  /* 0x000000150f117299 */ /* 0x000fe20008001208 */
[----:B------:R-:W-:Y:S01]  /*1a040*/  UMOV UR19, 0x1 ;  /* 0x0000000100137882 */ /* 0x000fe20000000000 */
[----:B------:R-:W-:Y:S01]  /*1a050*/  ULDC UR13, c[0x0][0x144] ;  /* 0x00005100000d7ab9 */ /* 0x000fe20000000800 */
[----:B------:R-:W-:Y:S01]  /*1a060*/  ULDC UR7, c[0x0][0x600] ;  /* 0x0001800000077ab9 */ /* 0x000fe20000000800 */
[----:B------:R-:W-:-:S02]  /*1a070*/  USHF.L.U32 UR24, UR19, UR21, URZ ;  /* 0x0000001513187299 */ /* 0x000fc4000800063f */
[----:B------:R-:W-:Y:S02]  /*1a080*/  USHF.R.U32.HI UR8, URZ, UR21, UR8 ;  /* 0x000000153f087299 */ /* 0x000fe40008011608 */
[----:B------:R-:W-:Y:S02]  /*1a090*/  UIMAD UR21, UR13, UR12, UR6 ;  /* 0x0000000c0d1572a4 */ /* 0x000fe4000f8e0206 */
[----:B------:R-:W-:Y:S02]  /*1a0a0*/  UIADD3 UR20, UR7, -0x1, URZ ;  /* 0xffffffff07147890 */ /* 0x000fe4000fffe03f */
[----:B------:R-:W-:Y:S01]  /*1a0b0*/  UIADD3 UR19, -UR14, URZ, URZ ;  /* 0x0000003f0e137290 */ /* 0x000fe2000fffe13f */
[----:B------:R-:W-:Y:S01]  /*1a0c0*/  ULDC UR25, c[0x0][0x148] ;  /* 0x0000520000197ab9 */ /* 0x000fe20000000800 */
[----:B------:R-:W-:Y:S01]  /*1a0d0*/  ULDC UR22, c[0x0][0x648] ;  /* 0x0001920000167ab9 */ /* 0x000fe20000000800 */
[----:B------:R-:W-:Y:S01]  /*1a0e0*/  ULDC UR23, c[0x0][0x638] ;  /* 0x00018e0000177ab9 */ /* 0x000fe20000000800 */
        /* <DEDUP_REMOVED lines=14> */
.L_x_545:
[----:B------:R-:W-:Y:S01]  /*1a1d0*/  UISETP.NE.AND UP0, UPT, UR45, URZ, UPT ;  /* 0x0000003f2d00728c */ /* 0x000fe2000bf05270 */
[----:B------:R-:W-:Y:S01]  /*1a1e0*/  MOV R0, 0x1 ;  /* 0x0000000100007802 */ /* 0x000fe20000000f00 */
[----:B------:R-:W-:Y:S02]  /*1a1f0*/  USHF.R.U64 UR4, UR6, UR22, UR8 ;  /* 0x0000001606047299 */ /* 0x000fe40008001208 */
[----:B------:R-:W-:Y:S02]  /*1a200*/  ULOP3.LUT UR41, UR15, UR41, URZ, 0xc0, !UPT ;  /* 0x000000290f297292 */ /* 0x000fe4000f8ec03f */
[----:B------:R-:W-:Y:S02]  /*1a210*/  UIADD3 UR5, -UR4, URZ, URZ ;  /* 0x0000003f04057290 */ /* 0x000fe4000fffe13f */
[----:B------:R-:W-:Y:S02]  /*1a220*/  UIMAD UR41, UR24, UR4, UR41 ;  /* 0x00000004182972a4 */ /* 0x000fe4000f8e0229 */
[----:B------:R-:W-:-:S02]  /*1a230*/  ULOP3.LUT UR16, UR16, UR20, URZ, 0xc0, !UPT ;  /* 0x0000001410107292 */ /* 0x000fc4000f8ec03f */
[----:B------:R-:W-:Y:S02]  /*1a240*/  @UP0 UIMAD UR21, UR25, UR19, UR18 ;  /* 0x00000013191502a4 */ /* 0x000fe4000f8e0212 */
[----:B------:R-:W-:-:S03]  /*1a250*/  UIMAD UR4, UR5, UR23, UR17 ;  /* 0x00000017050472a4 */ /* 0x000fc6000f8e0211 */
[----:B------:R-:W-:Y:S01]  /*1a260*/  ULDC UR5, c[0x0][0x610] ;  /* 0x0001840000057ab9 */ /* 0x000fe20000000800 */
[----:B------:R-:W-:Y:S02]  /*1a270*/  UIMAD UR4, UR4, UR7, UR16 ;  /* 0x00000007040472a4 */ /* 0x000fe4000f8e0210 */
[----:B------:R-:W-:-:S04]  /*1a280*/  UIMAD UR41, UR41, UR5, UR21 ;  /* 0x00000005292972a4 */ /* 0x000fc8000f8e0215 */
[----:B------:R-:W-:Y:S02]  /*1a290*/  USEL UR42, UR4, UR41, !UP0 ;  /* 0x00000029042a7287 */ /* 0x000fe4000c000000 */
[----:B------:R-:W-:-:S12]  /*1a2a0*/  USEL UR41, UR41, UR4, !UP0 ;  /* 0x0000000429297287 */ /* 0x000fd8000c000000 */
.L_x_543:
[----:B------:R-:W-:-:S13]  /*1a2b0*/  LOP3.LUT P0, RZ, R0, 0xff, RZ, 0xc0, !PT ;  /* 0x000000ff00ff7812 */ /* 0x000fda000780c0ff */
[----:B------:R-:W-:Y:S05]  /*1a2c0*/  @P0 BRA `(.L_x_546) ;  /* 0xfffffe7000380947 */ /* 0x000fea000383ffff */
[----:B------:R-:W-:Y:S05]  /*1a2d0*/  EXIT ;  /* 0x000000000000794d */ /* 0x000fea0003800000 */
.L_x_7:
[----:B------:R-:W2:Y:S01]  /*1a2e0*/  LDL R5, [R1+0x204] ;  /* 0x0002040001057983 */ /* 0x000ea20000100800 */
[----:B------:R-:W-:-:S03]  /*1a2f0*/  ULDC.64 UR4, c[0x0][0x650] ;  /* 0x0001940000047ab9 */ /* 0x000fc60000000a00 */
[----:B------:R-:W3:Y:S01]  /*1a300*/  LDL R4, [R1+0x200] ;  /* 0x0002000001047983 */ /* 0x000ee20000100800 */
[----:B------:R-:W-:Y:S01]  /*1a310*/  PRMT R0, RZ, 0x7610, R0 ;  /* 0x00007610ff007816 */ /* 0x000fe20000000000 */
[----:B------:R-:W-:Y:S01]  /*1a320*/  IMAD.MOV.U32 R2, RZ, RZ, -0x1 ;  /* 0xffffffffff027424 */ /* 0x000fe200078e00ff */
[----:B------:R-:W-:Y:S01]  /*1a330*/  MOV R9, 0xffffffff ;  /* 0xffffffff00097802 */ /* 0x000fe20000000f00 */
[----:B------:R-:W-:Y:S01]  /*1a340*/  IMAD.MOV.U32 R3, RZ, RZ, -0x1 ;  /* 0xffffffffff037424 */ /* 0x000fe200078e00ff */
[----:B--2---:R-:W-:-:S04]  /*1a350*/  ISETP.GE.U32.AND P0, PT, R5, UR4, PT ;  /* 0x0000000405007c0c */ /* 0x004fc8000bf06070 */
[----:B---3--:R-:W-:-:S13]  /*1a360*/  ISETP.GE.U32.AND.EX P0, PT, R4, UR5, PT, P0 ;  /* 0x0000000504007c0c */ /* 0x008fda000bf06100 */
        /* <DEDUP_REMOVED lines=21> */
.L_x_548:
[----:B------:R-:W-:Y:S01]  /*1a4c0*/  USHF.R.U64 UR4, UR14, UR19, UR15 ;  /* 0x000000130e047299 */ /* 0x000fe2000800120f */
[----:B------:R-:W-:Y:S01]  /*1a4d0*/  R2UR UR7, R4 ;  /* 0x00000000040772ca */ /* 0x000fe200000e0000 */
[----:B------:R-:W-:Y:S02]  /*1a4e0*/  USHF.R.U32.HI UR5, URZ, UR19, UR15 ;  /* 0x000000133f057299 */ /* 0x000fe4000801160f */
[----:B------:R-:W-:Y:S01]  /*1a4f0*/  UIADD3 UR13, UP0, URZ, -UR4, URZ ;  /* 0x800000043f0d7290 */ /* 0x000fe2000ff1e03f */
[----:B------:R-:W-:Y:S01]  /*1a500*/  ULDC.64 UR14, c[0x0][0x620] ;  /* 0x00018800000e7ab9 */ /* 0x000fe20000000a00 */
[----:B------:R-:W-:Y:S02]  /*1a510*/  UMOV UR6, UR20 ;  /* 0x0000001400067c82 */ /* 0x000fe40008000000 */
[----:B------:R-:W-:Y:S02]  /*1a520*/  UIADD3.X UR5, URZ, ~UR5, URZ, UP0, !UPT ;  /* 0x800000053f057290 */ /* 0x000fe400087fe43f */
[----:B------:R-:W-:-:S02]  /*1a530*/  UISETP.NE.AND UP1, UPT, UR45, URZ, UPT ;  /* 0x0000003f2d00728c */ /* 0x000fc4000bf25270 */
[----:B------:R-:W-:Y:S02]  /*1a540*/  UIMAD UR5, UR5, UR14, URZ ;  /* 0x0000000e050572a4 */ /* 0x000fe4000f8e023f */
[----:B------:R-:W-:Y:S02]  /*1a550*/  UIMAD.WIDE.U32 UR6, UR13, UR14, UR6 ;  /* 0x0000000e0d0672a5 */ /* 0x000fe4000f8e0006 */
[----:B------:R-:W-:Y:S01]  /*1a560*/  UIMAD UR5, UR13, UR15, UR5 ;  /* 0x0000000f0d0572a4 */ /* 0x000fe2000f8e0205 */
[----:B------:R-:W-:Y:S02]  /*1a570*/  ULDC UR14, c[0x0][0x608] ;  /* 0x00018200000e7ab9 */ /* 0x000fe40000000800 */
[----:B------:R-:W-:Y:S01]  /*1a580*/  ULDC UR13, c[0x0][0x618] ;  /* 0x00018600000d7ab9 */ /* 0x000fe20000000800 */
[----:B------:R-:W-:Y:S01]  /*1a590*/  UIADD3 UR5, UR7, UR5, URZ ;  /* 0x0000000507057290 */ /* 0x000fe2000fffe03f */
[----:B------:R-:W-:Y:S01]  /*1a5a0*/  ULDC UR22, c[0x0][0x658] ;  /* 0x0001960000167ab9 */ /* 0x000fe20000000800 */
[----:B------:R-:W-:-:S02]  /*1a5b0*/  @UP1 UIMAD UR8, UR11, UR12, UR10 ;  /* 0x0000000c0b0812a4 */ /* 0x000fc4000f8e020a */
[----:B------:R-:W-:Y:S02]  /*1a5c0*/  USHF.R.U64 UR17, UR6, UR13, UR5 ;  /* 0x0000000d06117299 */ /* 0x000fe40008001205 */
[----:B------:R-:W-:Y:S01]  /*1a5d0*/  USHF.R.U32.HI UR5, URZ, UR13, UR5 ;  /* 0x0000000d3f057299 */ /* 0x000fe20008011605 */
[----:B------:R-:W-:Y:S01]  /*1a5e0*/  ULDC.64 UR6, c[0x0][0x640] ;  /* 0x0001900000067ab9 */ /* 0x000fe20000000a00 */
[----:B------:R-:W-:Y:S01]  /*1a5f0*/  UMOV UR10, 0xffffffff ;  /* 0xffffffff000a7882 */ /* 0x000fe20000000000 */
[----:B------:R-:W-:Y:S01]  /*1a600*/  ISETP.NE.U32.AND P0, PT, RZ, UR6, PT ;  /* 0x00000006ff007c0c */ /* 0x000fe2000bf05070 */
[----:B------:R-:W-:Y:S02]  /*1a610*/  USHF.R.U64 UR18, UR17, UR14, UR5 ;  /* 0x0000000e11127299 */ /* 0x000fe40008001205 */
[----:B------:R-:W-:Y:S01]  /*1a620*/  USHF.R.U32.HI UR5, URZ, UR14, UR5 ;  /* 0x0000000e3f057299 */ /* 0x000fe20008011605 */
[----:B------:R-:W-:Y:S01]  /*1a630*/  ISETP.NE.AND.EX P0, PT, RZ, UR7, PT, P0 ;  /* 0x00000007ff007c0c */ /* 0x000fe2000bf05300 */
[----:B------:R-:W-:-:S02]  /*1a640*/  USHF.L.U32 UR11, UR10, UR22, URZ ;  /* 0x000000160a0b7299 */ /* 0x000fc4000800063f */
[----:B------:R-:W-:Y:S01]  /*1a650*/  USHF.R.U64 UR19, UR18, UR22, UR5 ;  /* 0x0000001612137299 */ /* 0x000fe20008001205 */
[----:B------:R-:W-:Y:S01]  /*1a660*/  ULDC UR20, c[0x0][0x600] ;  /* 0x0001800000147ab9 */ /* 0x000fe20000000800 */
[----:B------:R-:W-:Y:S02]  /*1a670*/  USHF.R.U32.HI UR10, URZ, UR22, UR5 ;  /* 0x000000163f0a7299 */ /* 0x000fe40008011605 */
[----:B------:R-:W-:Y:S02]  /*1a680*/  UIADD3 UR21, UR20, -0x1, URZ ;  /* 0xffffffff14157890 */ /* 0x000fe4000fffe03f */
[----:B------:R-:W-:Y:S01]  /*1a690*/  ULOP3.LUT UR26, URZ, UR11, URZ, 0x33, !UPT ;  /* 0x0000000b3f1a7292 */ /* 0x000fe2000f8e333f */
        /* <DEDUP_REMOVED lines=17> */
.L_x_549:
[----:B------:R-:W-:Y:S01]  /*1a7b0*/  USHF.R.U64 UR6, UR5, UR23, UR10 ;  /* 0x0000001705067299 */ /* 0x000fe2000800120a */
[----:B------:R-:W-:Y:S01]  /*1a7c0*/  IMAD.MOV.U32 R0, RZ, RZ, 0x1 ;  /* 0x00000001ff007424 */ /* 0x000fe200078e00ff */
[----:B------:R-:W-:Y:S01]  /*1a7d0*/  USHF.L.U32 UR25, UR25, UR22, URZ ;  /* 0x0000001619197299 */ /* 0x000fe2000800063f */
[----:B------:R-:W-:Y:S01]  /*1a7e0*/  IMAD.U32 R9, RZ, RZ, UR4 ;  /* 0x00000004ff097e24 */ /* 0x000fe2000f8e00ff */
[----:B------:R-:W-:Y:S02]  /*1a7f0*/  ULOP3.LUT UR5, UR18, UR26, URZ, 0xc0, !UPT ;  /* 0x0000001a12057292 */ /* 0x000fe4000f8ec03f */
[----:B------:R-:W-:Y:S02]  /*1a800*/  UIADD3 UR7, -UR6, URZ, URZ ;  /* 0x0000003f06077290 */ /* 0x000fe4000fffe13f */
[----:B------:R-:W-:Y:S02]  /*1a810*/  UIMAD UR6, UR25, UR6, UR5 ;  /* 0x00000006190672a4 */ /* 0x000fe4000f8e0205 */
[----:B------:R-:W-:-:S02]  /*1a820*/  ULOP3.LUT UR17, UR17, UR21, URZ, 0xc0, !UPT ;  /* 0x0000001511117292 */ /* 0x000fc4000f8ec03f */
[----:B------:R-:W-:Y:S02]  /*1a830*/  UIMAD UR5, UR7, UR24, UR19 ;  /* 0x00000018070572a4 */ /* 0x000fe4000f8e0213 */
[----:B------:R-:W-:Y:S01]  /*1a840*/  UISETP.NE.AND UP0, UPT, UR45, URZ, UPT ;  /* 0x0000003f2d00728c */ /* 0x000fe2000bf05270 */
[----:B------:R-:W-:Y:S01]  /*1a850*/  ULDC UR7, c[0x0][0x610] ;  /* 0x0001840000077ab9 */ /* 0x000fe20000000800 */
[----:B------:R-:W-:Y:S02]  /*1a860*/  UIMAD UR5, UR5, UR20, UR17 ;  /* 0x00000014050572a4 */ /* 0x000fe4000f8e0211 */
[----:B------:R-:W-:-:S04]  /*1a870*/  UIMAD UR8, UR6, UR7, UR8 ;  /* 0x00000007060872a4 */ /* 0x000fc8000f8e0208 */
[----:B------:R-:W-:Y:S02]  /*1a880*/  USEL UR6, UR5, UR8, !UP0 ;  /* 0x0000000805067287 */ /* 0x000fe4000c000000 */
[----:B------:R-:W-:-:S04]  /*1a890*/  USEL UR8, UR8, UR5, !UP0 ;  /* 0x0000000508087287 */ /* 0x000fc8000c000000 */
[----:B------:R-:W-:Y:S02]  /*1a8a0*/  MOV R3, UR6 ;  /* 0x0000000600037c02 */ /* 0x000fe40008000f00 */
[----:B------:R-:W-:-:S07]  /*1a8b0*/  IMAD.U32 R2, RZ, RZ, UR8 ;  /* 0x00000008ff027e24 */ /* 0x000fce000f8e00ff */
.L_x_547:
[----:B------:R-:W-:-:S08]  /*1a8c0*/  NOP ;  /* 0x0000000000007918 */ /* 0x000fd00000000000 */
[----:B0-----:R-:W0:-:S00]  /*1a8d0*/  USETMAXREG.DEALLOC.CTAPOOL 0x18 ;  /* 0x00000018000079c8 */ /* 0x001e0000080e0500 */
[----:B------:R-:W-:-:S13]  /*1a8e0*/  ISETP.NE.AND P0, PT, RZ, UR9, PT ;  /* 0x00000009ff007c0c */ /* 0x000fda000bf05270 */
[----:B------:R-:W-:Y:S05]  /*1a8f0*/  @P0 EXIT ;  /* 0x000000000000094d */ /* 0x000fea0003800000 */
[----:B0-----:R-:W-:Y:S01]  /*1a900*/  LOP3.LUT P0, RZ, R0, 0xff, RZ, 0xc0, !PT ;  /* 0x000000ff00ff7812 */ /* 0x001fe2000780c0ff */
[----:B------:R-:W-:Y:S01]  /*1a910*/  IMAD.MOV.U32 R0, RZ, RZ, 0x1 ;  /* 0x00000001ff007424 */ /* 0x000fe200078e00ff */
[----:B------:R-:W-:-:S11]  /*1a920*/  MOV R6, RZ ;  /* 0x000000ff00067202 */ /* 0x000fd60000000f00 */
[----:B------:R-:W-:Y:S05]  /*1a930*/  @!P0 BRA `(.L_x_550) ;  /* 0x0000000c00c88947 */ /* 0x000fea0003800000 */
[----:B------:R-:W0:Y:S01]  /*1a940*/  S2UR UR8, SR_CgaCtaId ;  /* 0x00000000000879c3 */ /* 0x000e220000008800 */
[----:B------:R-:W-:Y:S01]  /*1a950*/  ULDC UR4, c[0x0][0x28c] ;  /* 0x0000a30000047ab9 */ /* 0x000fe20000000800 */
[----:B------:R-:W-:Y:S01]  /*1a960*/  ULDC UR7, c[0x0][0x658] ;  /* 0x0001960000077ab9 */ /* 0x000fe20000000800 */
[----:B------:R-:W-:Y:S01]  /*1a970*/  UMOV UR11, 0xffffffff ;  /* 0xffffffff000b7882 */ /* 0x000fe20000000000 */
[----:B------:R-:W-:Y:S01]  /*1a980*/  UIADD3 UR17, UR4, 0x3f, URZ ;  /* 0x0000003f04117890 */ /* 0x000fe2000fffe03f */
[----:B------:R-:W-:Y:S01]  /*1a990*/  BSSY B0, `(.L_x_550) ;  /* 0x00000ec000007945 */ /* 0x000fe20003800000 */
[----:B------:R-:W-:Y:S01]  /*1a9a0*/  ULDC UR5, c[0x0][0x600] ;  /* 0x0001800000057ab9 */ /* 0x000fe20000000800 */
[----:B------:R-:W-:Y:S01]  /*1a9b0*/  USHF.L.U32 UR11, UR11, UR7, URZ ;  /* 0x000000070b0b7299 */ /* 0x000fe2000800063f */
[----:B------:R-:W-:Y:S01]  /*1a9c0*/  IMAD.MOV.U32 R8, RZ, RZ, 0x1 ;  /* 0x00000001ff087424 */ /* 0x000fe200078e00ff */
[----:B------:R-:W-:Y:S01]  /*1a9d0*/  UMOV UR19, 0x1 ;  /* 0x0000000100137882 */ /* 0x000fe20000000000 */
[----:B------:R-:W-:Y:S01]  /*1a9e0*/  UIADD3 UR4, UR5, -0x1, URZ ;  /* 0xffffffff05047890 */ /* 0x000fe2000fffe03f */
[----:B------:R-:W-:Y:S01]  /*1a9f0*/  IMAD.MOV.U32 R0, RZ, RZ, 0x1 ;  /* 0x00000001ff007424 */ /* 0x000fe200078e00ff */
[----:B------:R-:W-:Y:S01]  /*1aa00*/  ULDC UR9, c[0x0][0xc] ;  /* 0x0000030000097ab9 */ /* 0x000fe20000000800 */
[----:B------:R-:W-:Y:S01]  /*1aa10*/  USHF.L.U32 UR5, UR19, UR7, URZ ;  /* 0x0000000713057299 */ /* 0x000fe2000800063f */
[----:B------:R-:W-:Y:S01]  /*1aa20*/  MOV R6, RZ ;  /* 0x000000ff00067202 */ /* 0x000fe20000000f00 */
[----:B------:R-:W-:Y:S01]  /*1aa30*/  USHF.R.S32.HI UR18, URZ, 0x1f, UR17 ;  /* 0x0000001f3f127899 */ /* 0x000fe20008011411 */
[----:B------:R-:W-:Y:S01]  /*1aa40*/  ULDC UR14, c[0x0][0x10] ;  /* 0x00000400000e7ab9 */ /* 0x000fe20000000800 */
[----:B------:R-:W-:-:S02]  /*1aa50*/  ULOP3.LUT UR7, URZ, UR11, URZ, 0x33, !UPT ;  /* 0x0000000b3f077292 */ /* 0x000fc4000f8e333f */
[----:B------:R-:W-:Y:S01]  /*1aa60*/  ULEA.HI UR17, UR18, UR17, URZ, 0x6 ;  /* 0x0000001112117291 */ /* 0x000fe2000f8f303f */
[----:B------:R-:W-:Y:S01]  /*1aa70*/  ULDC UR16, c[0x0][0x14] ;  /* 0x0000050000107ab9 */ /* 0x000fe20000000800 */
[----:B------:R-:W-:Y:S01]  /*1aa80*/  UMOV UR20, 0x11 ;  /* 0x0000001100147882 */ /* 0x000fe20000000000 */
[----:B0-----:R-:W-:Y:S02]  /*1aa90*/  USHF.R.U32.HI UR28, URZ, 0x2, UR8 ;  /* 0x000000023f1c7899 */ /* 0x001fe40008011608 */
[----:B------:R-:W-:Y:S02]  /*1aaa0*/  ULOP3.LUT UR10, UR8, 0x3, URZ, 0xc0, !UPT ;  /* 0x00000003080a7892 */ /* 0x000fe4000f8ec03f */
[----:B------:R-:W-:Y:S02]  /*1aab0*/  USHF.L.U32 UR6, UR8, 0x6, URZ ;  /* 0x0000000608067899 */ /* 0x000fe4000800063f */
[----:B------:R-:W-:Y:S02]  /*1aac0*/  USHF.L.U32 UR27, UR8, 0xc, URZ ;  /* 0x0000000c081b7899 */ /* 0x000fe4000800063f */
[----:B------:R-:W-:-:S02]  /*1aad0*/  ULOP3.LUT UR8, UR8, 0xfffffffc, URZ, 0xc0, !UPT ;  /* 0xfffffffc08087892 */ /* 0x000fc4000f8ec03f */
[----:B------:R-:W-:Y:S02]  /*1aae0*/  UISETP.GT.U32.AND UP0, UPT, UR10, 0xffff, UPT ;  /* 0x0000ffff0a00788c */ /* 0x000fe4000bf04070 */
[----:B------:R-:W-:Y:S02]  /*1aaf0*/  ULOP3.LUT UR12, UR8, 0x1, URZ, 0xfc, !UPT ;  /* 0x00000001080c7892 */ /* 0x000fe4000f8efc3f */
[----:B------:R-:W-:Y:S02]  /*1ab00*/  ULOP3.LUT UR13, UR8, 0x2, URZ, 0xfc, !UPT ;  /* 0x00000002080d7892 */ /* 0x000fe4000f8efc3f */
[----:B------:R-:W-:Y:S02]  /*1ab10*/  USHF.L.U32 UR11, UR19, UR8, URZ ;  /* 0x00000008130b7299 */ /* 0x000fe4000800063f */
[----:B------:R-:W-:Y:S02]  /*1ab20*/  ULOP3.LUT UR15, UR8, 0x3, URZ, 0xfc, !UPT ;  /* 0x00000003080f7892 */ /* 0x000fe4000f8efc3f */
[----:B------:R-:W-:-:S02]  /*1ab30*/  UIMAD.WIDE.U32 UR8, UR9, UR14, URZ ;  /* 0x0000000e090872a5 */ /* 0x000fc4000f8e003f */
[----:B------:R-:W-:Y:S02]  /*1ab40*/  USHF.L.U32 UR12, UR19, UR12, URZ ;  /* 0x0000000c130c7299 */ /* 0x000fe4000800063f */
[----:B------:R-:W-:Y:S02]  /*1ab50*/  USHF.L.U32 UR14, UR19, UR13, URZ ;  /* 0x0000000d130e7299 */ /* 0x000fe4000800063f */
[----:B------:R-:W-:Y:S02]  /*1ab60*/  USEL UR10, UR10, 0xffff, !UP0 ;  /* 0x0000ffff0a0a7887 */ /* 0x000fe4000c000000 */
[----:B------:R-:W-:Y:S02]  /*1ab70*/  USHF.L.U32 UR15, UR19, UR15, URZ ;  /* 0x0000000f130f7299 */ /* 0x000fe4000800063f */
[----:B------:R-:W-:Y:S02]  /*1ab80*/  UIMAD.WIDE.U32 UR22, UR8, UR16, URZ ;  /* 0x00000010081672a5 */ /* 0x000fe4000f8e003f */
[----:B------:R-:W-:-:S02]  /*1ab90*/  UIMAD UR18, UR9, UR16, URZ ;  /* 0x00000010091272a4 */ /* 0x000fc4000f8e023f */
[----:B------:R-:W-:Y:S02]  /*1aba0*/  USHF.R.S32.HI UR13, URZ, 0x6, UR17 ;  /* 0x000000063f0d7899 */ /* 0x000fe40008011411 */
[----:B------:R-:W-:Y:S02]  /*1abb0*/  ULOP3.LUT UR11, UR14, UR11, UR12, 0xfe, !UPT ;  /* 0x0000000b0e0b7292 */ /* 0x000fe4000f8efe0c */
[----:B------:R-:W-:Y:S02]  /*1abc0*/  ULOP3.LUT UR10, UR10, 0xffff, URZ, 0xc0, !UPT ;  /* 0x0000ffff0a0a7892 */ /* 0x000fe4000f8ec03f */
[----:B------:R-:W-:Y:S02]  /*1abd0*/  ULOP3.LUT UR26, UR40, 0x2, URZ, 0xfc, !UPT ;  /* 0x00000002281a7892 */ /* 0x000fe4000f8efc3f */
[----:B------:R-:W-:Y:S02]  /*1abe0*/  ULOP3.LUT UR6, UR6, 0xc0, URZ, 0xc0, !UPT ;  /* 0x000000c006067892 */ /* 0x000fe4000f8ec03f */
[----:B------:R-:W-:-:S02]  /*1abf0*/  UIADD3 UR18, UR23, UR18, URZ ;  /* 0x0000001217127290 */ /* 0x000fc4000fffe03f */
[----:B------:R-:W-:Y:S02]  /*1ac00*/  ULOP3.LUT UR19, UR11, UR15, URZ, 0xfc, !UPT ;  /* 0x0000000f0b137292 */ /* 0x000fe4000f8efc3f */
[----:B------:R-:W-:Y:S02]  /*1ac10*/  USHF.L.U32 UR20, UR20, UR10, URZ ;  /* 0x0000000a14147299 */ /* 0x000fe4000800063f */
[----:B------:R-:W-:Y:S01]  /*1ac20*/  UIADD3 UR35, UR13, 0x1, URZ ;  /* 0x000000010d237890 */ /* 0x000fe2000fffe03f */
[----:B------:R-:W-:-:S11]  /*1ac30*/  ULDC.64 UR30, c[0x0][0x198] ;  /* 0x00006600001e7ab9 */ /* 0x000fd60000000a00 */
.L_x_561:
[----:B------:R-:W-:-:S03]  /*1ac40*/  UMOV UR8, 0xffffffff ;  /* 0xffffffff00087882 */ /* 0x000fc60000000000 */
[----:B------:R-:W-:Y:S05]  /*1ac50*/  BRA.DIV UR8, `(.L_x_551) ;  /* 0x0000000e08c87947 */ /* 0x000fea000b800000 */
[----:B------:R-:W-:-:S13]  /*1ac60*/  ELECT P6, URZ, PT ;  /* 0x00000000003f782f */ /* 0x000fda00038c0000 */
.L_x_571:
[----:B------:R-:W0:Y:S01]  /*1ac70*/  LDC R4, c[0x0][0x28c] ;  /* 0x0000a300ff047b82 */ /* 0x000e220000000800 */
[----:B------:R-:W-:Y:S01]  /*1ac80*/  BSSY B1, `(.L_x_552) ;  /* 0x000003f000017945 */ /* 0x000fe20003800000 */
[----:B0-----:R-:W-:-:S13]  /*1ac90*/  ISETP.LT.OR P6, PT, R4, 0x1, !P6 ;  /* 0x000000010400780c */ /* 0x001fda00077c1670 */
[----:B------:R-:W-:Y:S05]  /*1aca0*/  @P6 BRA `(.L_x_553) ;  /* 0x0000000000f06947 */ /* 0x000fea0003800000 */
[----:B------:R-:W-:Y:S01]  /*1acb0*/  LEA R4, R2, UR28, 0x1 ;  /* 0x0000001c02047c11 */ /* 0x000fe2000f8e08ff */
[----:B------:R-:W-:Y:S01]  /*1acc0*/  IMAD.MOV.U32 R12, RZ, RZ, RZ ;  /* 0x000000ffff0c7224 */ /* 0x000fe200078e00ff */
[----:B------:R-:W-:Y:S01]  /*1acd0*/  LEA R2, R3, UR6, 0x8 ;  /* 0x0000000603027c11 */ /* 0x000fe2000f8e40ff */
[----:B------:R-:W-:Y:S01]  /*1ace0*/  IMAD.MOV.U32 R3, RZ, RZ, R0 ;  /* 0x000000ffff037224 */ /* 0x000fe200078e0000 */
[----:B------:R-:W-:Y:S01]  /*1acf0*/  MOV R14, UR35 ;  /* 0x00000023000e7c02 */ /* 0x000fe20008000f00 */
[----:B------:R-:W-:Y:S02]  /*1ad00*/  IMAD.SHL.U32 R11, R4, 0x80, RZ ;  /* 0x00000080040b7824 */ /* 0x000fe400078e00ff */
[----:B------:R-:W-:-:S07]  /*1ad10*/  IMAD.MOV.U32 R4, RZ, RZ, R6 ;  /* 0x000000ffff047224 */ /* 0x000fce00078e0006 */
.L_x_556:
[----:B------:R-:W0:Y:S01]  /*1ad20*/  S2R R10, SR_CgaCtaId ;  /* 0x00000000000a7919 */ /* 0x000e220000008800 */
[----:B------:R-:W-:Y:S01]  /*1ad30*/  MOV R5, 0x400 ;  /* 0x0000040000057802 */ /* 0x000fe20000000f00 */
[----:B------:R-:W1:Y:S03]  /*1ad40*/  S2R R7, SR_TID.X ;  /* 0x0000000000077919 */ /* 0x000e660000002100 */
[----:B0-----:R-:W-:Y:S02]  /*1ad50*/  LEA R13, R10, R5, 0x18 ;  /* 0x000000050a0d7211 */ /* 0x001fe400078ec0ff */
[----:B------:R-:W-:Y:S02]  /*1ad60*/  SHF.L.U32 R5, R3, 0x1f, RZ ;  /* 0x0000001f03057819 */ /* 0x000fe400000006ff */
[----:B------:R-:W-:Y:S02]  /*1ad70*/  LEA R10, R4, R13, 0x3 ;  /* 0x0000000d040a7211 */ /* 0x000fe400078e18ff */
[----:B-1----:R-:W-:-:S02]  /*1ad80*/  LOP3.LUT P1, RZ, R7, 0x7f, RZ, 0xc0, !PT ;  /* 0x0000007f07ff7812 */ /* 0x002fc4000782c0ff */
[----:B------:R-:W0:Y:S11]  /*1ad90*/  SYNCS.PHASECHK.TRANS64.TRYWAIT P0, [R10+URZ+0x18], R5 ;  /* 0x000018050a0075a7 */ /* 0x000e36000800017f */
[----:B------:R-:W1:Y:S01]  /*1ada0*/  @!P1 LDC R7, c[0x0][0x500] ;  /* 0x00014000ff079b82 */ /* 0x000e620000000800 */
[----:B0-----:R-:W-:Y:S05]  /*1adb0*/  @!P0 BRA `(.L_x_554) ;  /* 0x0000000c00908947 */ /* 0x001fea0003800000 */
.L_x_572:
[----:B------:R-:W-:Y:S01]  /*1adc0*/  UPRMT UR8, UR26, 0x9910, URZ ;  /* 0x000099101a087896 */ /* 0x000fe2000800003f */
[----:B-1----:R1:W-:Y:S03]  /*1add0*/  @!P1 SYNCS.ARRIVE.TRANS64 RZ, [R10+URZ], R7 ;  /* 0x000000070aff99a7 */ /* 0x0023e6000800003f */
[----:B------:R-:W-:-:S06]  /*1ade0*/  UISETP.NE.AND UP0, UPT, UR8, 0x2, UPT ;  /* 0x000000020800788c */ /* 0x000fcc000bf05270 */
[----:B------:R-:W-:-:S13]  /*1adf0*/  PLOP3.LUT P0, PT, PT, PT, UP0, 0x80, 0x0 ;  /* 0x000000000000781c */ /* 0x000fda0003f0f008 */
[----:B-1----:R-:W-:Y:S05]  /*1ae00*/  @P0 BRA `(.L_x_555) ;  /* 0x0000000000040947 */ /* 0x002fea0003800000 */
[----:B------:R-:W-:Y:S01]  /*1ae10*/  BPT.TRAP 0x1 ;  /* 0x000000040000795c */ /* 0x000fe20000300000 */
.L_x_555:
[----:B------:R-:W-:Y:S01]  /*1ae20*/  R2UR UR8, R4 ;  /* 0x00000000040872ca */ /* 0x000fe200000e0000 */
[----:B------:R-:W-:Y:S01]  /*1ae30*/  VIADD R14, R14, 0xffffffff ;  /* 0xffffffff0e0e7836 */ /* 0x000fe20000000000 */
[----:B------:R-:W-:Y:S01]  /*1ae40*/  R2UR UR15, R13 ;  /* 0x000000000d0f72ca */ /* 0x000fe200000e0000 */
[----:B------:R-:W-:Y:S01]  /*1ae50*/  UIADD3 UR14, UP0, UR30, 0xf0, URZ ;  /* 0x000000f01e0e7890 */ /* 0x000fe2000ff1e03f */
[----:B------:R-:W-:Y:S01]  /*1ae60*/  R2UR UR29, R11 ;  /* 0x000000000b1d72ca */ /* 0x000fe200000e0000 */
[----:B------:R-:W-:Y:S01]  /*1ae70*/  UIADD3 UR32, UP1, UR30, 0x1f0, URZ ;  /* 0x000001f01e207890 */ /* 0x000fe2000ff3e03f */
[----:B------:R-:W-:Y:S01]  /*1ae80*/  R2UR UR9, R10 ;  /* 0x000000000a0972ca */ /* 0x000fe200000e0000 */
[----:B------:R-:W-:Y:S01]  /*1ae90*/  UPRMT UR21, URZ, 0x5410, UR20 ;  /* 0x000054103f157896 */ /* 0x000fe20008000014 */
[----:B------:R-:W-:Y:S01]  /*1aea0*/  R2UR UR10, R12 ;  /* 0x000000000c0a72ca */ /* 0x000fe200000e0000 */
[----:B------:R-:W-:Y:S01]  /*1aeb0*/  VIADD R4, R4, 0x1 ;  /* 0x0000000104047836 */ /* 0x000fe20000000000 */
[----:B------:R-:W-:Y:S01]  /*1aec0*/  R2UR UR12, R9 ;  /* 0x00000000090c72ca */ /* 0x000fe200000e0000 */
[----:B------:R-:W-:Y:S01]  /*1aed0*/  UPRMT UR36, URZ, 0x5410, UR19 ;  /* 0x000054103f247896 */ /* 0x000fe20008000013 */
[----:B------:R-:W-:Y:S01]  /*1aee0*/  R2UR UR34, R2 ;  /* 0x00000000022272ca */ /* 0x000fe200000e0000 */
[----:B------:R-:W-:Y:S01]  /*1aef0*/  USHF.L.U32 UR8, UR8, 0xe, URZ ;  /* 0x0000000e08087899 */ /* 0x000fe2000800063f */
[----:B------:R-:W-:Y:S01]  /*1af00*/  ISETP.GT.AND P1, PT, R14, 0x1, PT ;  /* 0x000000010e00780c */ /* 0x000fe20003f24270 */
[----:B------:R-:W-:Y:S01]  /*1af10*/  UIADD3.X UR33, URZ, UR31, URZ, UP1, !UPT ;  /* 0x0000001f3f217290 */ /* 0x000fe20008ffe43f */
[----:B------:R-:W-:Y:S01]  /*1af20*/  ISETP.NE.AND P0, PT, R4, 0x3, PT ;  /* 0x000000030400780c */ /* 0x000fe20003f05270 */
[----:B------:R-:W-:Y:S01]  /*1af30*/  ULEA UR11, UR28, UR8, 0xd ;  /* 0x000000081c0b7291 */ /* 0x000fe2000f8e683f */
[----:B------:R-:W-:Y:S01]  /*1af40*/  IADD3 R12, R12, 0x40, RZ ;  /* 0x000000400c0c7810 */ /* 0x000fe20007ffe0ff */
[----:B------:R-:W-:Y:S01]  /*1af50*/  ULOP3.LUT UR8, UR8, 0x3000, UR27, 0xf8, !UPT ;  /* 0x0000300008087892 */ /* 0x000fe2000f8ef81b */
[----:B0-----:R-:W-:Y:S01]  /*1af60*/  SEL R10, RZ, 0x1, P0 ;  /* 0x00000001ff0a7807 */ /* 0x001fe20000000000 */
[----:B------:R-:W-:Y:S01]  /*1af70*/  ULEA UR11, UR11, UR15, 0x1 ;  /* 0x0000000f0b0b7291 */ /* 0x000fe2000f8e083f */
[----:B------:R-:W-:Y:S01]  /*1af80*/  SEL R4, R4, RZ, P0 ;  /* 0x000000ff04047207 */ /* 0x000fe20000000000 */
[----:B------:R-:W-:Y:S01]  /*1af90*/  ULEA UR8, UR8, UR15, 0x1 ;  /* 0x0000000f08087291 */ /* 0x000fe2000f8e083f */
[----:B------:R-:W-:Y:S01]  /*1afa0*/  LOP3.LUT R3, R3, R10, RZ, 0x3c, !PT ;  /* 0x0000000a03037212 */ /* 0x000fe200078e3cff */
[----:B------:R-:W-:-:S02]  /*1afb0*/  UIADD3 UR24, UR11, 0x100, URZ ;  /* 0x000001000b187890 */ /* 0x000fc4000fffe03f */
[----:B------:R-:W-:Y:S02]  /*1afc0*/  UIADD3.X UR15, URZ, UR31, URZ, UP0, !UPT ;  /* 0x0000001f3f0f7290 */ /* 0x000fe400087fe43f */
[----:B------:R-:W-:Y:S01]  /*1afd0*/  UIADD3 UR25, UR8, 0x18100, URZ ;  /* 0x0001810008197890 */ /* 0x000fe2000fffe03f */
[----:B------:R-:W-:Y:S01]  /*1afe0*/  UMOV UR16, 0x0 ;  /* 0x0000000000107882 */ /* 0x000fe20000000000 */
[----:B------:R-:W-:Y:S01]  /*1aff0*/  UMOV UR17, 0x10000000 ;  /* 0x1000000000117882 */ /* 0x000fe20000000000 */
[----:B------:R-:W-:Y:S01]  /*1b000*/  UMOV UR11, UR29 ;  /* 0x0000001d000b7c82 */ /* 0x000fe20008000000 */
[----:B------:R-:W-:-:S03]  /*1b010*/  UMOV UR8, UR24 ;  /* 0x0000001800087c82 */ /* 0x000fc60008000000 */
[----:B------:R0:W-:Y:S02]  /*1b020*/  UTMALDG.3D.MULTICAST [UR8], [UR14], UR21, desc[UR16] ;  /* 0x000010080e0073b4 */ /* 0x0001e40008011815 */
[----:B0-----:R-:W-:Y:S01]  /*1b030*/  UMOV UR8, UR25 ;  /* 0x0000001900087c82 */ /* 0x001fe20008000000 */
[----:B------:R-:W-:Y:S02]  /*1b040*/  UMOV UR11, UR34 ;  /* 0x00000022000b7c82 */ /* 0x000fe40008000000 */
[----:B------:R0:W-:Y:S02]  /*1b050*/  UTMALDG.3D.MULTICAST [UR8], [UR32], UR36, desc[UR16] ;  /* 0x00001008200073b4 */ /* 0x0001e40008011824 */
[----:B0-----:R-:W-:Y:S05]  /*1b060*/  @P1 BRA `(.L_x_556) ;  /* 0xfffffffc002c1947 */ /* 0x001fea000383ffff */
.L_x_553:
[----:B------:R-:W-:Y:S05]  /*1b070*/  BSYNC B1 ;  /* 0x0000000000017941 */ /* 0x000fea0003800000 */
.L_x_552:
[----:B------:R-:W2:Y:S01]  /*1b080*/  LDL.LU R15, [R1+0x200] ;  /* 0x00020000010f7983 */ /* 0x000ea20000300800 */
[----:B------:R-:W-:Y:S01]  /*1b090*/  LOP3.LUT P0, RZ, R8, 0xff, RZ, 0xc0, !PT ;  /* 0x000000ff08ff7812 */ /* 0x000fe2000780c0ff */
[----:B------:R-:W-:Y:S01]  /*1b0a0*/  VIADD R6, R6, UR13 ;  /* 0x0000000d06067c36 */ /* 0x000fe20008000000 */
[----:B------:R-:W-:Y:S01]  /*1b0b0*/  ULDC.64 UR8, c[0x0][0x650] ;  /* 0x0001940000087ab9 */ /* 0x000fe20000000a00 */
[----:B------:R-:W3:Y:S01]  /*1b0c0*/  LDL.LU R13, [R1+0x204] ;  /* 0x00020400010d7983 */ /* 0x000ee20000300800 */
[----:B------:R-:W-:Y:S01]  /*1b0d0*/  UISETP.GE.U32.AND UP0, UPT, UR13, 0x3, UPT ;  /* 0x000000030d00788c */ /* 0x000fe2000bf06070 */
[----:B------:R-:W-:Y:S01]  /*1b0e0*/  BSSY B1, `(.L_x_557) ;  /* 0x0000074000017945 */ /* 0x000fe20003800000 */
[----:B------:R-:W-:Y:S01]  /*1b0f0*/  IMAD.MOV.U32 R9, RZ, RZ, -0x1 ;  /* 0xffffffffff097424 */ /* 0x000fe200078e00ff */
[----:B------:R-:W-:Y:S02]  /*1b100*/  PRMT R4, RZ, 0x7610, R4 ;  /* 0x00007610ff047816 */ /* 0x000fe40000000004 */
[----:B------:R-:W-:-:S02]  /*1b110*/  PRMT R8, RZ, 0x7610, R8 ;  /* 0x00007610ff087816 */ /* 0x000fc40000000008 */
[----:B------:R-:W-:Y:S02]  /*1b120*/  PLOP3.LUT P1, PT, PT, PT, UP0, 0x80, 0x0 ;  /* 0x000000000000781c */ /* 0x000fe40003f2f008 */
[----:B------:R-:W0:Y:S01]  /*1b130*/  @P0 S2R R3, SR_CgaCtaId ;  /* 0x0000000000030919 */ /* 0x000e220000008800 */
[----:B------:R-:W-:-:S04]  /*1b140*/  @P0 MOV R2, 0x400 ;  /* 0x0000040000020802 */ /* 0x000fc80000000f00 */
[----:B0-----:R-:W-:-:S04]  /*1b150*/  @P0 LEA R2, R3, R2, 0x18 ;  /* 0x0000000203020211 */ /* 0x001fc800078ec0ff */
[----:B------:R0:W-:Y:S01]  /*1b160*/  @P0 SYNCS.ARRIVE.TRANS64.A1T0 RZ, [R2+URZ+0x48], RZ ;  /* 0x000048ff02ff09a7 */ /* 0x0001e2000810003f */
[----:B------:R-:W-:Y:S01]  /*1b170*/  ISETP.GT.U32.AND P0, PT, R6, 0x2, PT ;  /* 0x000000020600780c */ /* 0x000fe20003f04070 */
[----:B0-----:R-:W-:-:S05]  /*1b180*/  IMAD.U32 R2, RZ, RZ, UR13 ;  /* 0x0000000dff027e24 */ /* 0x001fca000f8e00ff */
[----:B------:R-:W-:Y:S01]  /*1b190*/  ISETP.LT.U32.AND P0, PT, R2, 0x3, P0 ;  /* 0x000000030200780c */ /* 0x000fe20000701070 */
[----:B------:R-:W-:Y:S01]  /*1b1a0*/  IMAD.WIDE.U32 R2, R6, -0x55555555, RZ ;  /* 0xaaaaaaab06027825 */ /* 0x000fe200078e00ff */
[----:B------:R-:W-:-:S04]  /*1b1b0*/  MOV R2, 0xffffffff ;  /* 0xffffffff00027802 */ /* 0x000fc80000000f00 */
[----:B------:R-:W-:Y:S02]  /*1b1c0*/  SHF.R.U32.HI R5, RZ, 0x1, R3 ;  /* 0x00000001ff057819 */ /* 0x000fe40000011603 */
[----:B------:R-:W-:-:S03]  /*1b1d0*/  SEL R3, RZ, 0x1, !P0 ;  /* 0x00000001ff037807 */ /* 0x000fc60004000000 */
[----:B------:R-:W-:Y:S01]  /*1b1e0*/  IMAD R6, R5, -0x3, R6 ;  /* 0xfffffffd05067824 */ /* 0x000fe200078e0206 */
[----:B------:R-:W-:Y:S01]  /*1b1f0*/  LOP3.LUT R0, R0, R3, RZ, 0x3c, !PT ;  /* 0x0000000300007212 */ /* 0x000fe200078e3cff */
[----:B------:R-:W-:-:S03]  /*1b200*/  IMAD.MOV.U32 R3, RZ, RZ, -0x1 ;  /* 0xffffffffff037424 */ /* 0x000fc600078e00ff */
[----:B------:R-:W-:Y:S02]  /*1b210*/  @P1 LOP3.LUT R0, R0, 0x1, R5, 0x78, !PT ;  /* 0x0000000100001812 */ /* 0x000fe400078e7805 */
[----:B---3--:R-:W-:-:S04]  /*1b220*/  IADD3 R13, P0, R13, UR22, RZ ;  /* 0x000000160d0d7c10 */ /* 0x008fc8000ff1e0ff */
[----:B--2---:R-:W-:Y:S01]  /*1b230*/  IADD3.X R15, R15, UR18, RZ, P0, !PT ;  /* 0x000000120f0f7c10 */ /* 0x004fe200087fe4ff */
[----:B------:R0:W-:Y:S01]  /*1b240*/  STL [R1+0x204], R13 ;  /* 0x0002040d01007387 */ /* 0x0001e20000100800 */
[----:B------:R-:W-:-:S03]  /*1b250*/  ISETP.GE.U32.AND P0, PT, R13, UR8, PT ;  /* 0x000000080d007c0c */ /* 0x000fc6000bf06070 */
[----:B------:R0:W-:Y:S01]  /*1b260*/  STL [R1+0x200], R15 ;  /* 0x0002000f01007387 */ /* 0x0001e20000100800 */
[----:B------:R-:W-:-:S13]  /*1b270*/  ISETP.GE.U32.AND.EX P0, PT, R15, UR9, PT, P0 ;  /* 0x000000090f007c0c */ /* 0x000fda000bf06100 */
[----:B0-----:R-:W-:Y:S05]  /*1b280*/  @P0 BRA `(.L_x_558) ;  /* 0x0000000400640947 */ /* 0x001fea0003800000 */
[----:B------:R-:W0:Y:S01]  /*1b290*/  S2R R7, SR_CTAID.X ;  /* 0x0000000000077919 */ /* 0x000e220000002500 */
[----:B------:R-:W-:Y:S01]  /*1b2a0*/  ULDC UR8, c[0x0][0x150] ;  /* 0x0000540000087ab9 */ /* 0x000fe20000000800 */
[----:B------:R-:W1:Y:S01]  /*1b2b0*/  LDC R4, c[0x0][0x144] ;  /* 0x00005100ff047b82 */ /* 0x000e620000000800 */
[----:B------:R-:W-:Y:S01]  /*1b2c0*/  UISETP.NE.AND UP0, UPT, UR45, URZ, UPT ;  /* 0x0000003f2d00728c */ /* 0x000fe2000bf05270 */
[----:B------:R-:W2:Y:S01]  /*1b2d0*/  S2R R5, SR_CTAID.Y ;  /* 0x0000000000057919 */ /* 0x000ea20000002600 */
[----:B------:R-:W-:-:S04]  /*1b2e0*/  ULDC UR11, c[0x0][0x630] ;  /* 0x00018c00000b7ab9 */ /* 0x000fc80000000800 */
[----:B------:R-:W-:Y:S01]  /*1b2f0*/  PLOP3.LUT P0, PT, PT, PT, UP0, 0x80, 0x0 ;  /* 0x000000000000781c */ /* 0x000fe20003f0f008 */
[----:B------:R-:W3:Y:S01]  /*1b300*/  LDC R10, c[0x0][0x148] ;  /* 0x00005200ff0a7b82 */ /* 0x000ee20000000800 */
[----:B0-----:R-:W-:Y:S02]  /*1b310*/  I2FP.F32.U32 R2, R7 ;  /* 0x0000000700027245 */ /* 0x001fe40000201000 */
[----:B--2---:R-:W-:-:S03]  /*1b320*/  I2FP.F32.U32 R3, R5 ;  /* 0x0000000500037245 */ /* 0x004fc60000201000 */
[----:B------:R-:W-:Y:S01]  /*1b330*/  FMUL R2, R2, UR8 ;  /* 0x0000000802027c20 */ /* 0x000fe20008400000 */
[----:B------:R-:W-:Y:S02]  /*1b340*/  ULDC UR8, c[0x0][0x154] ;  /* 0x0000550000087ab9 */ /* 0x000fe40000000800 */
[----:B------:R-:W-:Y:S01]  /*1b350*/  FMUL R9, R3, UR8 ;  /* 0x0000000803097c20 */ /* 0x000fe20008400000 */
[----:B------:R-:W-:Y:S02]  /*1b360*/  ULDC.64 UR8, c[0x0][0x628] ;  /* 0x00018a0000087ab9 */ /* 0x000fe40000000a00 */
[----:B------:R-:W0:Y:S08]  /*1b370*/  F2I.U32.TRUNC.NTZ R2, R2 ;  /* 0x0000000200027305 */ /* 0x000e30000020f000 */
[----:B------:R-:W2:Y:S01]  /*1b380*/  F2I.U32.TRUNC.NTZ R9, R9 ;  /* 0x0000000900097305 */ /* 0x000ea2000020f000 */
[----:B0-----:R-:W-:Y:S01]  /*1b390*/  IADD3 R3, -R2, RZ, RZ ;  /* 0x000000ff02037210 */ /* 0x001fe20007ffe1ff */
[----:B------:R-:W-:-:S04]  /*1b3a0*/  IMAD.MOV.U32 R2, RZ, RZ, R13 ;  /* 0x000000ffff027224 */ /* 0x000fc800078e000d */
[----:B-1----:R-:W-:Y:S02]  /*1b3b0*/  IMAD R7, R4, R3, R7 ;  /* 0x0000000304077224 */ /* 0x002fe400078e0207 */
[----:B--2---:R-:W-:-:S04]  /*1b3c0*/  IMAD.MOV R3, RZ, RZ, -R9 ;  /* 0x000000ffff037224 */ /* 0x004fc800078e0a09 */
[----:B---3--:R-:W-:Y:S01]  /*1b3d0*/  @P0 IMAD R7, R10, R3, R5 ;  /* 0x000000030a070224 */ /* 0x008fe200078e0205 */
[----:B------:R-:W-:Y:S02]  /*1b3e0*/  ISETP.NE.U32.AND P0, PT, RZ, UR8, PT ;  /* 0x00000008ff007c0c */ /* 0x000fe4000bf05070 */
[----:B------:R-:W-:Y:S02]  /*1b3f0*/  MOV R3, R15 ;  /* 0x0000000f00037202 */ /* 0x000fe40000000f00 */
[----:B------:R-:W-:-:S13]  /*1b400*/  ISETP.NE.AND.EX P0, PT, RZ, UR9, PT, P0 ;  /* 0x00000009ff007c0c */ /* 0x000fda000bf05300 */
[----:B------:R-:W-:Y:S05]  /*1b410*/  @!P0 BRA `(.L_x_559) ;  /* 0x0000000000288947 */ /* 0x000fea0003800000 */
[----:B------:R-:W-:Y:S02]  /*1b420*/  ULDC UR10, c[0x0][0x634] ;  /* 0x00018d00000a7ab9 */ /* 0x000fe40000000800 */
[----:B------:R-:W-:-:S05]  /*1b430*/  IADD3 R3, P0, R13, UR10, RZ ;  /* 0x0000000a0d037c10 */ /* 0x000fca000ff1e0ff */
[----:B------:R-:W-:-:S04]  /*1b440*/  IMAD.X R9, RZ, RZ, R15, P0 ;  /* 0x000000ffff097224 */ /* 0x000fc800000e060f */
[----:B------:R-:W-:-:S04]  /*1b450*/  IMAD.WIDE.U32 R4, R9, UR8, RZ ;  /* 0x0000000809047c25 */ /* 0x000fc8000f8e00ff */
[----:B------:R-:W-:-:S04]  /*1b460*/  IMAD.WIDE.U32 R4, P0, R3, UR9, R4 ;  /* 0x0000000903047c25 */ /* 0x000fc8000f800004 */
[----:B------:R-:W-:Y:S01]  /*1b470*/  IMAD.WIDE.U32 R2, R3, UR8, RZ ;  /* 0x0000000803027c25 */ /* 0x000fe2000f8e00ff */
[----:B------:R-:W-:-:S04]  /*1b480*/  MOV R2, R5 ;  /* 0x0000000500027202 */ /* 0x000fc80000000f00 */
[----:B------:R-:W-:Y:S01]  /*1b490*/  IADD3 RZ, P1, R3, R4, RZ ;  /* 0x0000000403ff7210 */ /* 0x000fe20007f3e0ff */
[----:B------:R-:W-:-:S04]  /*1b4a0*/  IMAD.X R3, RZ, RZ, RZ, P0 ;  /* 0x000000ffff037224 */ /* 0x000fc800000e06ff */
[----:B------:R-:W-:-:S08]  /*1b4b0*/  IMAD.WIDE.U32.X R2, R9, UR9, R2, P1 ;  /* 0x0000000909027c25 */ /* 0x000fd000088e0402 */
.L_x_559:
[--C-:B------:R-:W-:Y:S01]  /*1b4c0*/  SHF.R.U64 R9, R2, UR11, R3.reuse ;  /* 0x0000000b02097c19 */ /* 0x100fe20008001203 */
[----:B------:R-:W-:Y:S01]  /*1b4d0*/  ULDC.64 UR8, c[0x0][0x620] ;  /* 0x0001880000087ab9 */ /* 0x000fe20000000a00 */
[----:B------:R-:W-:Y:S01]  /*1b4e0*/  SHF.R.U32.HI R2, RZ, UR11, R3 ;  /* 0x0000000bff027c19 */ /* 0x000fe20008011603 */
[----:B------:R-:W-:Y:S01]  /*1b4f0*/  ULDC.64 UR10, c[0x0][0x640] ;  /* 0x00019000000a7ab9 */ /* 0x000fe20000000a00 */
[----:B------:R-:W-:Y:S02]  /*1b500*/  IADD3 R11, P0, RZ, -R9, RZ ;  /* 0x80000009ff0b7210 */ /* 0x000fe40007f1e0ff */
[----:B------:R-:W-:-:S03]  /*1b510*/  MOV R3, R15 ;  /* 0x0000000f00037202 */ /* 0x000fc60000000f00 */
[----:B------:R-:W-:Y:S01]  /*1b520*/  IMAD.X R2, RZ, RZ, ~R2, P0 ;  /* 0x000000ffff027224 */ /* 0x000fe200000e0e02 */
[----:B------:R-:W-:-:S03]  /*1b530*/  ISETP.NE.U32.AND P0, PT, RZ, UR10, PT ;  /* 0x0000000aff007c0c */ /* 0x000fc6000bf05070 */
[----:B------:R-:W-:Y:S01]  /*1b540*/  IMAD R2, R2, UR8, RZ ;  /* 0x0000000802027c24 */ /* 0x000fe2000f8e02ff */
[----:B------:R-:W-:-:S03]  /*1b550*/  ISETP.NE.AND.EX P0, PT, RZ, UR11, PT, P0 ;  /* 0x0000000bff007c0c */ /* 0x000fc6000bf05300 */
[----:B------:R-:W-:Y:S02]  /*1b560*/  IMAD R5, R11, UR9, R2 ;  /* 0x000000090b057c24 */ /* 0x000fe4000f8e0202 */
[----:B------:R-:W-:-:S04]  /*1b570*/  IMAD.MOV.U32 R2, RZ, RZ, R13 ;  /* 0x000000ffff027224 */ /* 0x000fc800078e000d */
[----:B------:R-:W-:Y:S01]  /*1b580*/  IMAD.WIDE.U32 R2, R11, UR8, R2 ;  /* 0x000000080b027c25 */ /* 0x000fe2000f8e0002 */
[----:B------:R-:W-:-:S03]  /*1b590*/  ULDC UR8, c[0x0][0x618] ;  /* 0x0001860000087ab9 */ /* 0x000fc60000000800 */
[----:B------:R-:W-:-:S05]  /*1b5a0*/  IMAD.IADD R3, R3, 0x1, R5 ;  /* 0x0000000103037824 */ /* 0x000fca00078e0205 */
[--C-:B------:R-:W-:Y:S02]  /*1b5b0*/  SHF.R.U64 R10, R2, UR8, R3.reuse ;  /* 0x00000008020a7c19 */ /* 0x100fe40008001203 */
[----:B------:R-:W-:Y:S01]  /*1b5c0*/  SHF.R.U32.HI R3, RZ, UR8, R3 ;  /* 0x00000008ff037c19 */ /* 0x000fe20008011603 */
[----:B------:R-:W-:-:S03]  /*1b5d0*/  ULDC UR8, c[0x0][0x608] ;  /* 0x0001820000087ab9 */ /* 0x000fc60000000800 */
[--C-:B------:R-:W-:Y:S02]  /*1b5e0*/  SHF.R.U64 R12, R10, UR8, R3.reuse ;  /* 0x000000080a0c7c19 */ /* 0x100fe40008001203 */
[----:B------:R-:W-:Y:S01]  /*1b5f0*/  SHF.R.U32.HI R3, RZ, UR8, R3 ;  /* 0x00000008ff037c19 */ /* 0x000fe20008011603 */
[----:B------:R-:W-:-:S03]  /*1b600*/  ULDC UR8, c[0x0][0x658] ;  /* 0x0001960000087ab9 */ /* 0x000fc60000000800 */
[--C-:B------:R-:W-:Y:S02]  /*1b610*/  SHF.R.U64 R11, R12, UR8, R3.reuse ;  /* 0x000000080c0b7c19 */ /* 0x100fe40008001203 */
[----:B------:R-:W-:-:S03]  /*1b620*/  SHF.R.U32.HI R13, RZ, UR8, R3 ;  /* 0x00000008ff0d7c19 */ /* 0x000fc60008011603 */
[----:B------:R-:W-:Y:S01]  /*1b630*/  IMAD.MOV.U32 R2, RZ, RZ, R11 ;  /* 0x000000ffff027224 */ /* 0x000fe200078e000b */
[----:B------:R-:W-:Y:S01]  /*1b640*/  MOV R3, R13 ;  /* 0x0000000d00037202 */ /* 0x000fe20000000f00 */
[----:B------:R-:W-:Y:S06]  /*1b650*/  @!P0 BRA `(.L_x_560) ;  /* 0x0000000000288947 */ /* 0x000fec0003800000 */
        /* <DEDUP_REMOVED lines=10> */
.L_x_560:
[----:B------:R-:W-:Y:S01]  /*1b700*/  ULDC UR8, c[0x0][0x648] ;  /* 0x0001920000087ab9 */ /* 0x000fe20000000800 */
[----:B------:R-:W-:Y:S01]  /*1b710*/  LOP3.LUT R12, R12, UR7, RZ, 0xc0, !PT ;  /* 0x000000070c0c7c12 */ /* 0x000fe2000f8ec0ff */
[----:B------:R-:W-:Y:S01]  /*1b720*/  UISETP.NE.AND UP0, UPT, UR45, URZ, UPT ;  /* 0x0000003f2d00728c */ /* 0x000fe2000bf05270 */
[----:B------:R-:W-:Y:S01]  /*1b730*/  SHF.R.U64 R3, R2, UR8, R3 ;  /* 0x0000000802037c19 */ /* 0x000fe20008001203 */
[----:B------:R-:W-:Y:S01]  /*1b740*/  ULDC UR8, c[0x0][0x638] ;  /* 0x00018e0000087ab9 */ /* 0x000fe20000000800 */
[----:B------:R-:W-:-:S03]  /*1b750*/  IMAD.MOV.U32 R4, RZ, RZ, 0x1 ;  /* 0x00000001ff047424 */ /* 0x000fc600078e00ff */
[----:B------:R-:W-:Y:S01]  /*1b760*/  IMAD.MOV R2, RZ, RZ, -R3 ;  /* 0x000000ffff027224 */ /* 0x000fe200078e0a03 */
[----:B------:R-:W-:Y:S01]  /*1b770*/  PLOP3.LUT P0, PT, PT, PT, UP0, 0x40, 0x0 ;  /* 0x000000000000781c */ /* 0x000fe20003f0e808 */
[----:B------:R-:W-:Y:S01]  /*1b780*/  IMAD R12, R3, UR5, R12 ;  /* 0x00000005030c7c24 */ /* 0x000fe2000f8e020c */
[----:B------:R-:W-:Y:S01]  /*1b790*/  PLOP3.LUT P1, PT, PT, PT, UP0, 0x40, 0x0 ;  /* 0x000000000000781c */ /* 0x000fe20003f2e808 */
[----:B------:R-:W-:Y:S01]  /*1b7a0*/  IMAD R11, R2, UR8, R11 ;  /* 0x00000008020b7c24 */ /* 0x000fe2000f8e020b */
[----:B------:R-:W-:Y:S01]  /*1b7b0*/  ULDC UR8, c[0x0][0x610] ;  /* 0x0001840000087ab9 */ /* 0x000fe20000000800 */
[----:B------:R-:W-:Y:S01]  /*1b7c0*/  LOP3.LUT R2, R10, UR4, RZ, 0xc0, !PT ;  /* 0x000000040a027c12 */ /* 0x000fe2000f8ec0ff */
[----:B------:R-:W-:Y:S01]  /*1b7d0*/  IMAD R7, R12, UR8, R7 ;  /* 0x000000080c077c24 */ /* 0x000fe2000f8e0207 */
[----:B------:R-:W-:-:S03]  /*1b7e0*/  ULDC UR8, c[0x0][0x600] ;  /* 0x0001800000087ab9 */ /* 0x000fc60000000800 */
[----:B------:R-:W-:-:S05]  /*1b7f0*/  IMAD R2, R11, UR8, R2 ;  /* 0x000000080b027c24 */ /* 0x000fca000f8e0202 */
[----:B------:R-:W-:Y:S02]  /*1b800*/  SEL R3, R2, R7, P0 ;  /* 0x0000000702037207 */ /* 0x000fe40000000000 */
[----:B------:R-:W-:-:S07]  /*1b810*/  SEL R2, R7, R2, P1 ;  /* 0x0000000207027207 */ /* 0x000fce0000800000 */
.L_x_558:
[----:B------:R-:W-:Y:S05]  /*1b820*/  BSYNC B1 ;  /* 0x0000000000017941 */ /* 0x000fea0003800000 */
.L_x_557:
[----:B------:R-:W-:-:S13]  /*1b830*/  LOP3.LUT P0, RZ, R4, 0xff, RZ, 0xc0, !PT ;  /* 0x000000ff04ff7812 */ /* 0x000fda000780c0ff */
[----:B------:R-:W-:Y:S05]  /*1b840*/  @P0 BRA `(.L_x_561) ;  /* 0xfffffff000fc0947 */ /* 0x000fea000383ffff */
[----:B------:R-:W-:Y:S05]  /*1b850*/  BSYNC B0 ;  /* 0x0000000000007941 */ /* 0x000fea0003800000 */
.L_x_550:
[----:B------:R-:W-:-:S03]  /*1b860*/  UMOV UR8, 0xffffffff ;  /* 0xffffffff00087882 */ /* 0x000fc60000000000 */
[----:B------:R-:W-:Y:S05]  /*1b870*/  BRA.DIV UR8, `(.L_x_562) ;  /* 0x0000000208f47947 */ /* 0x000fea000b800000 */
[----:B------:R-:W-:-:S13]  /*1b880*/  ELECT P6, URZ, PT ;  /* 0x00000000003f782f */ /* 0x000fda00038c0000 */
.L_x_575:
[----:B------:R-:W-:Y:S04]  /*1b890*/  BSSY B0, `(.L_x_563) ;  /* 0x0000023000007945 */ /* 0x000fe80003800000 */
[----:B------:R-:W-:Y:S05]  /*1b8a0*/  @!P6 BRA `(.L_x_564) ;  /* 0x000000000084e947 */ /* 0x000fea0003800000 */
[----:B------:R-:W-:-:S04]  /*1b8b0*/  ULOP3.LUT UR8, UR40, 0x2, URZ, 0xfc, !UPT ;  /* 0x0000000228087892 */ /* 0x000fc8000f8efc3f */
[----:B------:R-:W-:-:S06]  /*1b8c0*/  UISETP.NE.AND UP0, UPT, UR8, 0x3, UPT ;  /* 0x000000030800788c */ /* 0x000fcc000bf05270 */
[----:B------:R-:W-:-:S13]  /*1b8d0*/  PLOP3.LUT P0, PT, PT, PT, UP0, 0x80, 0x0 ;  /* 0x000000000000781c */ /* 0x000fda0003f0f008 */
[----:B------:R-:W-:Y:S05]  /*1b8e0*/  @!P0 BRA `(.L_x_565) ;  /* 0x0000000000048947 */ /* 0x000fea0003800000 */
[----:B------:R-:W-:Y:S01]  /*1b8f0*/  BPT.TRAP 0x1 ;  /* 0x000000040000795c */ /* 0x000fe20000300000 */
.L_x_565:
[----:B------:R-:W0:Y:S01]  /*1b900*/  S2R R3, SR_CgaCtaId ;  /* 0x0000000000037919 */ /* 0x000e220000008800 */
[----:B------:R-:W-:-:S04]  /*1b910*/  MOV R2, 0x400 ;  /* 0x0000040000027802 */ /* 0x000fc80000000f00 */
[----:B0-----:R-:W-:Y:S02]  /*1b920*/  LEA R3, R3, R2, 0x18 ;  /* 0x0000000203037211 */ /* 0x001fe400078ec0ff */
[----:B------:R-:W-:Y:S02]  /*1b930*/  SHF.L.U32 R2, R0, 0x1f, RZ ;  /* 0x0000001f00027819 */ /* 0x000fe400000006ff */
[----:B------:R-:W-:-:S05]  /*1b940*/  IADD3 R3, R3, 0x18, RZ ;  /* 0x0000001803037810 */ /* 0x000fca0007ffe0ff */
[----:B------:R-:W-:-:S04]  /*1b950*/  IMAD R5, R6, 0x8, R3 ;  /* 0x0000000806057824 */ /* 0x000fc800078e0203 */
[----:B------:R-:W0:Y:S02]  /*1b960*/  SYNCS.PHASECHK.TRANS64.TRYWAIT P0, [R5+URZ], R2 ;  /* 0x00000002050075a7 */ /* 0x000e24000800017f */
[----:B0-----:R-:W-:Y:S05]  /*1b970*/  @!P0 BRA `(.L_x_566) ;  /* 0x0000000000d48947 */ /* 0x001fea0003800000 */
.L_x_576:
[----:B------:R-:W-:-:S05]  /*1b980*/  VIADD R6, R6, 0x1 ;  /* 0x0000000106067836 */ /* 0x000fca0000000000 */
[----:B------:R-:W-:-:S04]  /*1b990*/  ISETP.NE.AND P0, PT, R6, 0x3, PT ;  /* 0x000000030600780c */ /* 0x000fc80003f05270 */
[----:B0-----:R-:W-:Y:S02]  /*1b9a0*/  SEL R5, RZ, 0x1, P0 ;  /* 0x00000001ff057807 */ /* 0x001fe40000000000 */
[----:B------:R-:W-:Y:S02]  /*1b9b0*/  SEL R6, R6, RZ, P0 ;  /* 0x000000ff06067207 */ /* 0x000fe40000000000 */
[----:B------:R-:W-:Y:S02]  /*1b9c0*/  LOP3.LUT R5, R0, R5, RZ, 0x3c, !PT ;  /* 0x0000000500057212 */ /* 0x000fe400078e3cff */
[----:B------:R-:W-:Y:S02]  /*1b9d0*/  LEA R7, R6, R3, 0x3 ;  /* 0x0000000306077211 */ /* 0x000fe400078e18ff */
[----:B------:R-:W-:-:S04]  /*1b9e0*/  SHF.L.U32 R0, R5, 0x1f, RZ ;  /* 0x0000001f05007819 */ /* 0x000fc800000006ff */
[----:B------:R-:W0:Y:S02]  /*1b9f0*/  SYNCS.PHASECHK.TRANS64.TRYWAIT P0, [R7+URZ], R0 ;  /* 0x00000000070075a7 */ /* 0x000e24000800017f */
[----:B0-----:R-:W-:Y:S05]  /*1ba00*/  @!P0 BRA `(.L_x_567) ;  /* 0x0000000000c48947 */ /* 0x001fea0003800000 */
.L_x_577:
[----:B0-----:R-:W-:-:S05]  /*1ba10*/  VIADD R0, R6, 0x1 ;  /* 0x0000000106007836 */ /* 0x001fca0000000000 */
[----:B------:R-:W-:-:S04]  /*1ba20*/  ISETP.NE.AND P0, PT, R0, 0x3, PT ;  /* 0x000000030000780c */ /* 0x000fc80003f05270 */
[----:B------:R-:W-:Y:S02]  /*1ba30*/  SEL R2, RZ, 0x1, P0 ;  /* 0x00000001ff027807 */ /* 0x000fe40000000000 */
[----:B------:R-:W-:Y:S02]  /*1ba40*/  SEL R0, R0, RZ, P0 ;  /* 0x000000ff00007207 */ /* 0x000fe40000000000 */
[----:B------:R-:W-:-:S03]  /*1ba50*/  LOP3.LUT R2, R5, R2, RZ, 0x3c, !PT ;  /* 0x0000000205027212 */ /* 0x000fc600078e3cff */
[----:B------:R-:W-:Y:S01]  /*1ba60*/  IMAD R3, R0, 0x8, R3 ;  /* 0x0000000800037824 */ /* 0x000fe200078e0203 */
[----:B------:R-:W-:-:S07]  /*1ba70*/  SHF.L.U32 R0, R2, 0x1f, RZ ;  /* 0x0000001f02007819 */ /* 0x000fce00000006ff */
.L_x_568:
[----:B0-----:R0:W1:Y:S02]  /*1ba80*/  SYNCS.PHASECHK.TRANS64.TRYWAIT P0, [R3+URZ], R0 ;  /* 0x00000000030075a7 */ /* 0x001064000800017f */
[----:B-1----:R-:W-:Y:S05]  /*1ba90*/  @!P0 NANOSLEEP.SYNCS 0x989680 ;  /* 0x009896800000895d */ /* 0x002fea0003900000 */
[----:B------:R-:W1:Y:S02]  /*1baa0*/  @!P0 SYNCS.PHASECHK.TRANS64 P0, [R3+URZ], R0 ;  /* 0x00000000030085a7 */ /* 0x000e64000800007f */
[----:B-1----:R-:W-:Y:S05]  /*1bab0*/  @!P0 BRA `(.L_x_568) ;  /* 0xfffffffc00f08947 */ /* 0x002fea000383ffff */
.L_x_564:
[----:B------:R-:W-:Y:S05]  /*1bac0*/  BSYNC B0 ;  /* 0x0000000000007941 */ /* 0x000fea0003800000 */
.L_x_563:
[----:B------:R-:W-:Y:S05]  /*1bad0*/  EXIT ;  /* 0x000000000000794d */ /* 0x000fea0003800000 */
.L_x_21:
[----:B-1----:R1:W2:Y:S02]  /*1bae0*/  SYNCS.PHASECHK.TRANS64.TRYWAIT P1, [R4+URZ], R3 ;  /* 0x00000003040075a7 */ /* 0x0022a4000802017f */
[----:B--2---:R-:W-:Y:S05]  /*1baf0*/  @!P1 NANOSLEEP.SYNCS 0x989680 ;  /* 0x009896800000995d */ /* 0x004fea0003900000 */
[----:B------:R-:W2:Y:S02]  /*1bb00*/  @!P1 SYNCS.PHASECHK.TRANS64 P1, [R4+URZ], R3 ;  /* 0x00000003040095a7 */ /* 0x000ea4000802007f */
[----:B--2---:R-:W-:Y:S05]  /*1bb10*/  @!P1 BRA `(.L_x_21) ;  /* 0xfffffffc00f09947 */ /* 0x004fea000383ffff */
[----:B------:R-:W-:Y:S05]  /*1bb20*/  BRA `(.L_x_20) ;  /* 0xfffffe5800f47947 */ /* 0x000fea000383ffff */
.L_x_26:
[----:B-1----:R1:W2:Y:S02]  /*1bb30*/  SYNCS.PHASECHK.TRANS64.TRYWAIT P1, [R4+URZ], R5 ;  /* 0x00000005040075a7 */ /* 0x0022a4000802017f */
[----:B--2---:R-:W-:Y:S05]  /*1bb40*/  @!P1 NANOSLEEP.SYNCS 0x989680 ;  /* 0x009896800000995d */ /* 0x004fea0003900000 */
[----:B------:R-:W2:Y:S02]  /*1bb50*/  @!P1 SYNCS.PHASECHK.TRANS64 P1, [R4+URZ], R5 ;  /* 0x00000005040095a7 */ /* 0x000ea4000802007f */
[----:B--2---:R-:W-:Y:S05]  /*1bb60*/  @!P1 BRA `(.L_x_26) ;  /* 0xfffffffc00f09947 */ /* 0x004fea000383ffff */
[----:B------:R-:W-:Y:S05]  /*1bb70*/  BRA `(.L_x_25) ;  /* 0xfffffe9000847947 */ /* 0x000fea000383ffff */
.L_x_551:
[----:B------:R-:W-:Y:S01]  /*1bb80*/  BSSY B1, `(.L_x_569) ;  /* 0x0000006000017945 */ /* 0x000fe20003800000 */
[----:B------:R-:W-:-:S07]  /*1bb90*/  MOV R15, 0xffffffff ;  /* 0xffffffff000f7802 */ /* 0x000fce0000000f00 */
[----:B------:R-:W-:Y:S05]  /*1bba0*/  WARPSYNC.COLLECTIVE R15, `(.L_x_570) ;  /* 0x000000000f0c7348 */ /* 0x000fea0003c00000 */
[----:B------:R-:W-:Y:S02]  /*1bbb0*/  ELECT P6, UR62, PT ;  /* 0x00000000003e782f */ /* 0x000fe400038c0000 */
[----:B------:R-:W-:Y:S01]  /*1bbc0*/  MOV R14, UR62 ;  /* 0x0000003e000e7c02 */ /* 0x000fe20008000f00 */
[----:B------:R-:W-:Y:S10]  /*1bbd0*/  ENDCOLLECTIVE ;  /* 0x000000000000791b */ /* 0x000ff40003800000 */
.L_x_570:
[----:B------:R-:W-:Y:S05]  /*1bbe0*/  BSYNC B1 ;  /* 0x0000000000017941 */ /* 0x000fea0003800000 */
.L_x_569:
[----:B------:R-:W-:Y:S05]  /*1bbf0*/  BRA `(.L_x_571) ;  /* 0xfffffff0001c7947 */ /* 0x000fea000383ffff */
.L_x_554:
[----:B0-----:R0:W2:Y:S02]  /*1bc00*/  SYNCS.PHASECHK.TRANS64.TRYWAIT P0, [R10+URZ+0x18], R5 ;  /* 0x000018050a0075a7 */ /* 0x0010a4000800017f */
[----:B--2---:R-:W-:Y:S05]  /*1bc10*/  @!P0 NANOSLEEP.SYNCS 0x989680 ;  /* 0x009896800000895d */ /* 0x004fea0003900000 */
[----:B------:R-:W2:Y:S02]  /*1bc20*/  @!P0 SYNCS.PHASECHK.TRANS64 P0, [R10+URZ+0x18], R5 ;  /* 0x000018050a0085a7 */ /* 0x000ea4000800007f */
[----:B--2---:R-:W-:Y:S05]  /*1bc30*/  @!P0 BRA `(.L_x_554) ;  /* 0xfffffffc00f08947 */ /* 0x004fea000383ffff */
[----:B------:R-:W-:Y:S05]  /*1bc40*/  BRA `(.L_x_572) ;  /* 0xfffffff0005c7947 */ /* 0x000fea000383ffff */
.L_x_562:
[----:B------:R-:W-:Y:S01]  /*1bc50*/  BSSY B0, `(.L_x_573) ;  /* 0x0000006000007945 */ /* 0x000fe20003800000 */
[----:B------:R-:W-:-:S07]  /*1bc60*/  IMAD.MOV.U32 R15, RZ, RZ, -0x1 ;  /* 0xffffffffff0f7424 */ /* 0x000fce00078e00ff */
[----:B------:R-:W-:Y:S05]  /*1bc70*/  WARPSYNC.COLLECTIVE R15, `(.L_x_574) ;  /* 0x000000000f0c7348 */ /* 0x000fea0003c00000 */
[----:B------:R-:W-:Y:S02]  /*1bc80*/  ELECT P6, UR62, PT ;  /* 0x00000000003e782f */ /* 0x000fe400038c0000 */
[----:B------:R-:W-:Y:S01]  /*1bc90*/  MOV R14, UR62 ;  /* 0x0000003e000e7c02 */ /* 0x000fe20008000f00 */
[----:B------:R-:W-:Y:S10]  /*1bca0*/  ENDCOLLECTIVE ;  /* 0x000000000000791b */ /* 0x000ff40003800000 */
.L_x_574:
[----:B------:R-:W-:Y:S05]  /*1bcb0*/  BSYNC B0 ;  /* 0x0000000000007941 */ /* 0x000fea0003800000 */
.L_x_573:
[----:B------:R-:W-:Y:S05]  /*1bcc0*/  BRA `(.L_x_575) ;  /* 0xfffffff800f07947 */ /* 0x000fea000383ffff */
.L_x_566:
[----:B0-----:R0:W1:Y:S02]  /*1bcd0*/  SYNCS.PHASECHK.TRANS64.TRYWAIT P0, [R5+URZ], R2 ;  /* 0x00000002050075a7 */ /* 0x001064000800017f */
[----:B-1----:R-:W-:Y:S05]  /*1bce0*/  @!P0 NANOSLEEP.SYNCS 0x989680 ;  /* 0x009896800000895d */ /* 0x002fea0003900000 */
[----:B------:R-:W1:Y:S02]  /*1bcf0*/  @!P0 SYNCS.PHASECHK.TRANS64 P0, [R5+URZ], R2 ;  /* 0x00000002050085a7 */ /* 0x000e64000800007f */
[----:B-1----:R-:W-:Y:S05]  /*1bd00*/  @!P0 BRA `(.L_x_566) ;  /* 0xfffffffc00f08947 */ /* 0x002fea000383ffff */
[----:B------:R-:W-:Y:S05]  /*1bd10*/  BRA `(.L_x_576) ;  /* 0xfffffffc00187947 */ /* 0x000fea000383ffff */
.L_x_567:
[----:B0-----:R0:W1:Y:S02]  /*1bd20*/  SYNCS.PHASECHK.TRANS64.TRYWAIT P0, [R7+URZ], R0 ;  /* 0x00000000070075a7 */ /* 0x001064000800017f */
[----:B-1----:R-:W-:Y:S05]  /*1bd30*/  @!P0 NANOSLEEP.SYNCS 0x989680 ;  /* 0x009896800000895d */ /* 0x002fea0003900000 */
[----:B------:R-:W1:Y:S02]  /*1bd40*/  @!P0 SYNCS.PHASECHK.TRANS64 P0, [R7+URZ], R0 ;  /* 0x00000000070085a7 */ /* 0x000e64000800007f */
[----:B-1----:R-:W-:Y:S05]  /*1bd50*/  @!P0 BRA `(.L_x_567) ;  /* 0xfffffffc00f08947 */ /* 0x002fea000383ffff */
[----:B------:R-:W-:Y:S05]  /*1bd60*/  BRA `(.L_x_577) ;  /* 0xfffffffc00287947 */ /* 0x000fea000383ffff */
.L_x_578:
[----:B------:R-:W-:-:S00]  /*1bd70*/  BRA `(.L_x_578) ;  /* 0xfffffffc00fc7947 */ /* 0x000fc0000383ffff */
[----:B------:R-:W-:-:S00]  /*1bd80*/  NOP ;  /* 0x0000000000007918 */ /* 0x000fc00000000000 */
[----:B------:R-:W-:-:S00]  /*1bd90*/  NOP ;  /* 0x0000000000007918 */ /* 0x000fc00000000000 */
[----:B------:R-:W-:-:S00]  /*1bda0*/  NOP ;  /* 0x0000000000007918 */ /* 0x000fc00000000000 */
[----:B------:R-:W-:-:S00]  /*1bdb0*/  NOP ;  /* 0x0000000000007918 */ /* 0x000fc00000000000 */
[----:B------:R-:W-:-:S00]  /*1bdc0*/  NOP ;  /* 0x0000000000007918 */ /* 0x000fc00000000000 */
[----:B------:R-:W-:-:S00]  /*1bdd0*/  NOP ;  /* 0x0000000000007918 */ /* 0x000fc00000000000 */
[----:B------:R-:W-:-:S00]  /*1bde0*/  NOP ;  /* 0x0000000000007918 */ /* 0x000fc00000000000 */
[----:B------:R-:W-:-:S00]  /*1bdf0*/  NOP ;  /* 0x0000000000007918 */ /* 0x000fc00000000000 */
.L_x_579:


//--------------------- .nv.global.init           --------------------------
	.section	.nv.global.init,"aw",@progbits
.nv.global.init:
	.type		$str$22,@object
	.size		$str$22,($str$23 - $str$22)
$str$22:
        /*0000*/ 	.byte	0x6b, 0x5f, 0x74, 0x69, 0x6c, 0x65, 0x5f, 0x63, 0x6f, 0x75, 0x6e, 0x74, 0x20, 0x3e, 0x3d, 0x20
        /*0010*/ 	.byte	0x31, 0x00
	.type		$str$23,@object
	.size		$str$23,(__unnamed_1 - $str$23)
$str$23:
        /*0012*/ 	.byte	0x2f, 0x74, 0x6d, 0x70, 0x2f, 0x63, 0x75, 0x74, 0x6c, 0x61, 0x73, 0x73, 0x5f, 0x73, 0x77, 0x65
        /*0022*/ 	.byte	0x65, 0x70, 0x5f, 0x73, 0x72, 0x63, 0x2f, 0x69, 0x6e, 0x63, 0x6c, 0x75, 0x64, 0x65, 0x2f, 0x63
        /*0032*/ 	.byte	0x75, 0x74, 0x6c, 0x61, 0x73, 0x73, 0x2f, 0x67, 0x65, 0x6d, 0x6d, 0x2f, 0x63, 0x6f, 0x6c, 0x6c
        /*0042*/ 	.byte	0x65, 0x63, 0x74, 0x69, 0x76, 0x65, 0x2f, 0x73, 0x6d, 0x39, 0x30, 0x5f, 0x6d, 0x6d, 0x61, 0x5f
        /*0052*/ 	.byte	0x74, 0x6d, 0x61, 0x5f, 0x67, 0x6d, 0x6d, 0x61, 0x5f, 0x73, 0x73, 0x5f, 0x77, 0x61, 0x72, 0x70
        /*0062*/ 	.byte	0x73, 0x70, 0x65, 0x63, 0x69, 0x61, 0x6c, 0x69, 0x7a, 0x65, 0x64, 0x2e, 0x68, 0x70, 0x70, 0x00
	.type		__unnamed_1,@object
	.size		__unnamed_1,(.L_0 - __unnamed_1)
__unnamed_1:
        /* <DEDUP_REMOVED lines=182> */
        /*0bd2*/ 	.byte	0x5d, 0x00
.L_0:


//--------------------- .nv.shared._ZN7cutlass13device_kernelINS_4gemm6kernel13GemmUniversalIN4cute5tupleIJiiiiEEENS1_10collective13CollectiveMmaINS1_34MainloopSm90TmaGmmaWarpSpecializedILi3ENS5_IJNS4_1CILi4EEENSA_ILi2EEENSA_ILi1EEEEEENS1_35KernelTmaWarpSpecializedCooperativeEEENS5_IJNSA_ILi256EEESH_NSA_ILi64EEEEEENS_6half_tENS5_IJlSD_lEEESK_SL_NS4_8TiledMMAINS4_8MMA_AtomIJNS4_4SM904GMMA26MMA_64x256x16_F32F16F16_SSILNSP_5MajorE0ELSR_0ELNSP_7ScaleInE1ELSS_1EEEEEENS4_6LayoutINS5_IJSC_SD_SD_EEENS5_IJSD_NSA_ILi0EEESX_EEEEENS5_IJNS4_10UnderscoreES10_S10_EEEEENS4_23SM90_TMA_LOAD_MULTICASTENS4_14ComposedLayoutINS4_7SwizzleILi3ELi4ELi3EEENS4_18smem_ptr_flag_bitsILi16EEENSV_INS5_IJNSA_ILi8EEESI_EEENS5_IJSI_SD_EEEEEEEvNS4_8identityES13_S1D_vS1E_EENS_8epilogue10collective6detail29Sm90TmaWarpSpecializedAdapterINS1H_15DefaultEpilogueISK_SL_SL_NS1G_6thread17LinearCombinationISK_Li1EffLNS1L_9ScaleType4KindE0ELNS_15FloatRoundStyleE2ESK_EENS1_15EpilogueDefaultEEEEEvvEEEEvNT_6ParamsE --------------------------
	.section	.nv.shared._ZN7cutlass13device_kernelINS_4gemm6kernel13GemmUniversalIN4cute5tupleIJiiiiEEENS1_10collective13CollectiveMmaINS1_34MainloopSm90TmaGmmaWarpSpecializedILi3ENS5_IJNS4_1CILi4EEENSA_ILi2EEENSA_ILi1EEEEEENS1_35KernelTmaWarpSpecializedCooperativeEEENS5_IJNSA_ILi256EEESH_NSA_ILi64EEEEEENS_6half_tENS5_IJlSD_lEEESK_SL_NS4_8TiledMMAINS4_8MMA_AtomIJNS4_4SM904GMMA26MMA_64x256x16_F32F16F16_SSILNSP_5MajorE0ELSR_0ELNSP_7ScaleInE1ELSS_1EEEEEENS4_6LayoutINS5_IJSC_SD_SD_EEENS5_IJSD_NSA_ILi0EEESX_EEEEENS5_IJNS4_10UnderscoreES10_S10_EEEEENS4_23SM90_TMA_LOAD_MULTICASTENS4_14ComposedLayoutINS4_7SwizzleILi3ELi4ELi3EEENS4_18smem_ptr_flag_bitsILi16EEENSV_INS5_IJNSA_ILi8EEESI_EEENS5_IJSI_SD_EEEEEEEvNS4_8identityES13_S1D_vS1E_EENS_8epilogue10collective6detail29Sm90TmaWarpSpecializedAdapterINS1H_15DefaultEpilogueISK_SL_SL_NS1G_6thread17LinearCombinationISK_Li1EffLNS1L_9ScaleType4KindE0ELNS_15FloatRoundStyleE2ESK_EENS1_15EpilogueDefaultEEEEEvvEEEEvNT_6ParamsE,"aw",@nobits
	.sectionflags	@""
	.align	16
	.zero		1024


//--------------------- .nv.shared.reserved.0     --------------------------
	.section	.nv.shared.reserved.0,"aw",@nobits
	.weak		__nv_reservedSMEM_offset_0_alias
	.size		__nv_reservedSMEM_offset_0_alias, 0, 0
	.other		__nv_reservedSMEM_offset_0_alias,@"STO_CUDA_RESERVED_SHARED STV_DEFAULT"
__nv_reservedSMEM_offset_0_alias:
	.zero		0


//--------------------- .nv.global                --------------------------
	.section	.nv.global,"aw",@nobits
.nv.global:
	.type		_ZN40_INTERNAL_0d86b9e8_4_k_cu_1ebd6c89_263694cute1_E,@object
	.size		_ZN40_INTERNAL_0d86b9e8_4_k_cu_1ebd6c89_263694cute1_E,(_ZN40_INTERNAL_0d86b9e8_4_k_cu_1ebd6c89_263694cuda3std3__45__cpo6cbeginE - _ZN40_INTERNAL_0d86b9e8_4_k_cu_1ebd6c89_263694cute1_E)
_ZN40_INTERNAL_0d86b9e8_4_k_cu_1ebd6c89_263694cute1_E:
	.zero		1
	.type		_ZN40_INTERNAL_0d86b9e8_4_k_cu_1ebd6c89_263694cuda3std3__45__cpo6cbeginE,@object
	.size		_ZN40_INTERNAL_0d86b9e8_4_k_cu_1ebd6c89_263694cuda3std3__45__cpo6cbeginE,(_ZN40_INTERNAL_0d86b9e8_4_k_cu_1ebd6c89_263694cuda3std3__48in_placeE - _ZN40_INTERNAL_0d86b9e8_4_k_cu_1ebd6c89_263694cuda3std3__45__cpo6cbeginE)
_ZN40_INTERNAL_0d86b9e8_4_k_cu_1ebd6c89_263694cuda3std3__45__cpo6cbeginE:
	.zero		1
	.type		_ZN40_INTERNAL_0d86b9e8_4_k_cu_1ebd6c89_263694cuda3std3__48in_placeE,@object
	.size		_ZN40_INTERNAL_0d86b9e8_4_k_cu_1ebd6c89_263694cuda3std3__48in_placeE,(_ZN40_INTERNAL_0d86b9e8_4_k_cu_1ebd6c89_263694cuda3std6ranges3__45__cpo9iter_moveE - _ZN40_INTERNAL_0d86b9e8_4_k_cu_1ebd6c89_263694cuda3std3__48in_placeE)
_ZN40_INTERNAL_0d86b9e8_4_k_cu_1ebd6c89_263694cuda3std3__48in_placeE:
	.zero		1
	.type		_ZN40_INTERNAL_0d86b9e8_4_k_cu_1ebd6c89_263694cuda3std6ranges3__45__cpo9iter_moveE,@object
	.size		_ZN40_INTERNAL_0d86b9e8_4_k_cu_1ebd6c89_263694cuda3std6ranges3__45__cpo9iter_moveE,(_ZN40_INTERNAL_0d86b9e8_4_k_cu_1ebd6c89_263694cuda3std3__45__cpo5beginE - _ZN40_INTERNAL_0d86b9e8_4_k_cu_1ebd6c89_263694cuda3std6ranges3__45__cpo9iter_moveE)
_ZN40_INTERNAL_0d86b9e8_4_k_cu_1ebd6c89_263694cuda3std6ranges3__45__cpo9iter_moveE:
	.zero		1
	.type		_ZN40_INTERNAL_0d86b9e8_4_k_cu_1ebd6c89_263694cuda3std3__45__cpo5beginE,@object
	.size		_ZN40_INTERNAL_0d86b9e8_4_k_cu_1ebd6c89_263694cuda3std3__45__cpo5beginE,(_ZN40_INTERNAL_0d86b9e8_4_k_cu_1ebd6c89_263694cuda3std3__442_GLOBAL__N__0d86b9e8_4_k_cu_1ebd6c89_263696ignoreE - _ZN40_INTERNAL_0d86b9e8_4_k_cu_1ebd6c89_263694cuda3std3__45__cpo5beginE)
_ZN40_INTERNAL_0d86b9e8_4_k_cu_1ebd6c89_263694cuda3std3__45__cpo5beginE:
	.zero		1
	.type		_ZN40_INTERNAL_0d86b9e8_4_k_cu_1ebd6c89_263694cuda3std3__442_GLOBAL__N__0d86b9e8_4_k_cu_1ebd6c89_263696ignoreE,@object
	.size		_ZN40_INTERNAL_0d86b9e8_4_k_cu_1ebd6c89_263694cuda3std3__442_GLOBAL__N__0d86b9e8_4_k_cu_1ebd6c89_263696ignoreE,(_ZN40_INTERNAL_0d86b9e8_4_k_cu_1ebd6c89_263694cute7productE - _ZN40_INTERNAL_0d86b9e8_4_k_cu_1ebd6c89_263694cuda3std3__442_GLOBAL__N__0d86b9e8_4_k_cu_1ebd6c89_263696ignoreE)
_ZN40_INTERNAL_0d86b9e8_4_k_cu_1ebd6c89_263694cuda3std3__442_GLOBAL__N__0d86b9e8_4_k_cu_1ebd6c89_263696ignoreE:
	.zero		1
	.type		_ZN40_INTERNAL_0d86b9e8_4_k_cu_1ebd6c89_263694cute7productE,@object
	.size		_ZN40_INTERNAL_0d86b9e8_4_k_cu_1ebd6c89_263694cute7productE,(_ZN40_INTERNAL_0d86b9e8_4_k_cu_1ebd6c89_263694cuda3std3__45__cpo3endE - _ZN40_INTERNAL_0d86b9e8_4_k_cu_1ebd6c89_263694cute7productE)
_ZN40_INTERNAL_0d86b9e8_4_k_cu_1ebd6c89_263694cute7productE:
	.zero		1
	.type		_ZN40_INTERNAL_0d86b9e8_4_k_cu_1ebd6c89_263694cuda3std3__45__cpo3endE,@object
	.size		_ZN40_INTERNAL_0d86b9e8_4_k_cu_1ebd6c89_263694cuda3std3__45__cpo3endE,(_ZN40_INTERNAL_0d86b9e8_4_k_cu_1ebd6c89_263694cuda3std3__419piecewise_constructE - _ZN40_INTERNAL_0d86b9e8_4_k_cu_1ebd6c89_263694cuda3std3__45__cpo3endE)
_ZN40_INTERNAL_0d86b9e8_4_k_cu_1ebd6c89_263694cuda3std3__45__cpo3endE:
	.zero		1
	.type		_ZN40_INTERNAL_0d86b9e8_4_k_cu_1ebd6c89_263694cuda3std3__419piecewise_constructE,@object
	.size		_ZN40_INTERNAL_0d86b9e8_4_k_cu_1ebd6c89_263694cuda3std3__419piecewise_constructE,(_ZN40_INTERNAL_0d86b9e8_4_k_cu_1ebd6c89_263694cuda3std3__45__cpo4cendE - _ZN40_INTERNAL_0d86b9e8_4_k_cu_1ebd6c89_263694cuda3std3__419piecewise_constructE)
_ZN40_INTERNAL_0d86b9e8_4_k_cu_1ebd6c89_263694cuda3std3__419piecewise_constructE:
	.zero		1
	.type		_ZN40_INTERNAL_0d86b9e8_4_k_cu_1ebd6c89_263694cuda3std3__45__cpo4cendE,@object
	.size		_ZN40_INTERNAL_0d86b9e8_4_k_cu_1ebd6c89_263694cuda3std3__45__cpo4cendE,(_ZN40_INTERNAL_0d86b9e8_4_k_cu_1ebd6c89_263694cuda3std6ranges3__45__cpo4swapE - _ZN40_INTERNAL_0d86b9e8_4_k_cu_1ebd6c89_263694cuda3std3__45__cpo4cendE)
_ZN40_INTERNAL_0d86b9e8_4_k_cu_1ebd6c89_263694cuda3std3__45__cpo4cendE:
	.zero		1
	.type		_ZN40_INTERNAL_0d86b9e8_4_k_cu_1ebd6c89_263694cuda3std6ranges3__45__cpo4swapE,@object
	.size		_ZN40_INTERNAL_0d86b9e8_4_k_cu_1ebd6c89_263694cuda3std6ranges3__45__cpo4swapE,(.L_8 - _ZN40_INTERNAL_0d86b9e8_4_k_cu_1ebd6c89_263694cuda3std6ranges3__45__cpo4swapE)
_ZN40_INTERNAL_0d86b9e8_4_k_cu_1ebd6c89_263694cuda3std6ranges3__45__cpo4swapE:
	.zero		1
.L_8:


//--------------------- .nv.constant0._ZN7cutlass13device_kernelINS_4gemm6kernel13GemmUniversalIN4cute5tupleIJiiiiEEENS1_10collective13CollectiveMmaINS1_34MainloopSm90TmaGmmaWarpSpecializedILi3ENS5_IJNS4_1CILi4EEENSA_ILi2EEENSA_ILi1EEEEEENS1_35KernelTmaWarpSpecializedCooperativeEEENS5_IJNSA_ILi256EEESH_NSA_ILi64EEEEEENS_6half_tENS5_IJlSD_lEEESK_SL_NS4_8TiledMMAINS4_8MMA_AtomIJNS4_4SM904GMMA26MMA_64x256x16_F32F16F16_SSILNSP_5MajorE0ELSR_0ELNSP_7ScaleInE1ELSS_1EEEEEENS4_6LayoutINS5_IJSC_SD_SD_EEENS5_IJSD_NSA_ILi0EEESX_EEEEENS5_IJNS4_10UnderscoreES10_S10_EEEEENS4_23SM90_TMA_LOAD_MULTICASTENS4_14ComposedLayoutINS4_7SwizzleILi3ELi4ELi3EEENS4_18smem_ptr_flag_bitsILi16EEENSV_INS5_IJNSA_ILi8EEESI_EEENS5_IJSI_SD_EEEEEEEvNS4_8identityES13_S1D_vS1E_EENS_8epilogue10collective6detail29Sm90TmaWarpSpecializedAdapterINS1H_15DefaultEpilogueISK_SL_SL_NS1G_6thread17LinearCombinationISK_Li1EffLNS1L_9ScaleType4KindE0ELNS_15FloatRoundStyleE2ESK_EENS1_15EpilogueDefaultEEEEEvvEEEEvNT_6ParamsE --------------------------
	.section	.nv.constant0._ZN7cutlass13device_kernelINS_4gemm6kernel13GemmUniversalIN4cute5tupleIJiiiiEEENS1_10collective13CollectiveMmaINS1_34MainloopSm90TmaGmmaWarpSpecializedILi3ENS5_IJNS4_1CILi4EEENSA_ILi2EEENSA_ILi1EEEEEENS1_35KernelTmaWarpSpecializedCooperativeEEENS5_IJNSA_ILi256EEESH_NSA_ILi64EEEEEENS_6half_tENS5_IJlSD_lEEESK_SL_NS4_8TiledMMAINS4_8MMA_AtomIJNS4_4SM904GMMA26MMA_64x256x16_F32F16F16_SSILNSP_5MajorE0ELSR_0ELNSP_7ScaleInE1ELSS_1EEEEEENS4_6LayoutINS5_IJSC_SD_SD_EEENS5_IJSD_NSA_ILi0EEESX_EEEEENS5_IJNS4_10UnderscoreES10_S10_EEEEENS4_23SM90_TMA_LOAD_MULTICASTENS4_14ComposedLayoutINS4_7SwizzleILi3ELi4ELi3EEENS4_18smem_ptr_flag_bitsILi16EEENSV_INS5_IJNSA_ILi8EEESI_EEENS5_IJSI_SD_EEEEEEEvNS4_8identityES13_S1D_vS1E_EENS_8epilogue10collective6detail29Sm90TmaWarpSpecializedAdapterINS1H_15DefaultEpilogueISK_SL_SL_NS1G_6thread17LinearCombinationISK_Li1EffLNS1L_9ScaleType4KindE0ELNS_15FloatRoundStyleE2ESK_EENS1_15EpilogueDefaultEEEEEvvEEEEvNT_6ParamsE,"a",@progbits
	.sectionflags	@""
	.align	4
.nv.constant0._ZN7cutlass13device_kernelINS_4gemm6kernel13GemmUniversalIN4cute5tupleIJiiiiEEENS1_10collective13CollectiveMmaINS1_34MainloopSm90TmaGmmaWarpSpecializedILi3ENS5_IJNS4_1CILi4EEENSA_ILi2EEENSA_ILi1EEEEEENS1_35KernelTmaWarpSpecializedCooperativeEEENS5_IJNSA_ILi256EEESH_NSA_ILi64EEEEEENS_6half_tENS5_IJlSD_lEEESK_SL_NS4_8TiledMMAINS4_8MMA_AtomIJNS4_4SM904GMMA26MMA_64x256x16_F32F16F16_SSILNSP_5MajorE0ELSR_0ELNSP_7ScaleInE1ELSS_1EEEEEENS4_6LayoutINS5_IJSC_SD_SD_EEENS5_IJSD_NSA_ILi0EEESX_EEEEENS5_IJNS4_10UnderscoreES10_S10_EEEEENS4_23SM90_TMA_LOAD_MULTICASTENS4_14ComposedLayoutINS4_7SwizzleILi3ELi4ELi3EEENS4_18smem_ptr_flag_bitsILi16EEENSV_INS5_IJNSA_ILi8EEESI_EEENS5_IJSI_SD_EEEEEEEvNS4_8identityES13_S1D_vS1E_EENS_8epilogue10collective6detail29Sm90TmaWarpSpecializedAdapterINS1H_15DefaultEpilogueISK_SL_SL_NS1G_6thread17LinearCombinationISK_Li1EffLNS1L_9ScaleType4KindE0ELNS_15FloatRoundStyleE2ESK_EENS1_15EpilogueDefaultEEEEEvvEEEEvNT_6ParamsE:
	.zero		1664


//--------------------- SYMBOLS --------------------------

	.type		.nv.reservedSmem.offset0,@object
	.size		.nv.reservedSmem.offset0,0x4
	.type		__assertfail,@function
